//
// Generated by NVIDIA NVVM Compiler
//
// Compiler Build ID: CL-36424714
// Cuda compilation tools, release 13.0, V13.0.88
// Based on NVVM 20.0.0
//

.version 9.0
.target sm_100
.address_size 64

	// .globl	haar_type_A

.visible .entry haar_type_A(
	.param .u64 .ptr .align 1 haar_type_A_param_0,
	.param .u32 haar_type_A_param_1,
	.param .u32 haar_type_A_param_2,
	.param .u32 haar_type_A_param_3,
	.param .u32 haar_type_A_param_4,
	.param .u64 .ptr .align 1 haar_type_A_param_5
)
{
	.reg .pred 	%p<26>;
	.reg .b32 	%r<316>;
	.reg .b64 	%rd<139>;

	ld.param.u64 	%rd5, [haar_type_A_param_0];
	ld.param.u32 	%r79, [haar_type_A_param_1];
	ld.param.u32 	%r80, [haar_type_A_param_2];
	ld.param.u32 	%r81, [haar_type_A_param_3];
	ld.param.u32 	%r82, [haar_type_A_param_4];
	ld.param.u64 	%rd4, [haar_type_A_param_5];
	cvta.to.global.u64 	%rd1, %rd5;
	mov.u32 	%r83, %ctaid.x;
	mov.u32 	%r84, %ntid.x;
	mul.lo.s32 	%r1, %r83, %r84;
	mov.u32 	%r2, %tid.x;
	add.s32 	%r3, %r1, %r2;
	mul.hi.u32 	%r85, %r3, -1431655765;
	shr.u32 	%r4, %r85, 4;
	mul.lo.s32 	%r86, %r4, 24;
	sub.s32 	%r5, %r3, %r86;
	sub.s32 	%r87, 25, %r81;
	sub.s32 	%r88, 25, %r82;
	mul.lo.s32 	%r89, %r88, %r87;
	setp.ge.u32 	%p1, %r3, %r89;
	@%p1 bra 	$L__BB0_36;
	shr.u32 	%r91, %r81, 31;
	add.s32 	%r92, %r81, %r91;
	shr.s32 	%r300, %r92, 1;
	setp.lt.s32 	%p2, %r81, 2;
	mov.b32 	%r298, 0;
	@%p2 bra 	$L__BB0_18;
	setp.lt.s32 	%p3, %r82, 1;
	add.s32 	%r7, %r80, %r5;
	@%p3 bra 	$L__BB0_18;
	and.b32  	%r8, %r82, 15;
	add.s32 	%r9, %r8, -1;
	and.b32  	%r10, %r82, 7;
	add.s32 	%r11, %r10, -1;
	and.b32  	%r12, %r82, 2147483632;
	and.b32  	%r13, %r82, 3;
	add.s32 	%r14, %r79, %r4;
	mov.b32 	%r285, 0;
	mov.u32 	%r298, %r285;
$L__BB0_4:
	setp.lt.u32 	%p4, %r82, 16;
	add.s32 	%r97, %r14, %r285;
	mul.wide.u32 	%rd6, %r97, 8;
	add.s64 	%rd7, %rd1, %rd6;
	ld.global.u64 	%rd8, [%rd7];
	cvta.to.global.u64 	%rd2, %rd8;
	mov.b32 	%r293, 0;
	@%p4 bra 	$L__BB0_7;
	mov.b32 	%r287, 0;
$L__BB0_6:
	.pragma "nounroll";
	add.s32 	%r99, %r7, %r287;
	mul.wide.u32 	%rd9, %r99, 4;
	add.s64 	%rd10, %rd2, %rd9;
	ld.global.u32 	%r100, [%rd10];
	add.s32 	%r101, %r100, %r298;
	add.s32 	%r102, %r99, 1;
	mul.wide.u32 	%rd11, %r102, 4;
	add.s64 	%rd12, %rd2, %rd11;
	ld.global.u32 	%r103, [%rd12];
	add.s32 	%r104, %r103, %r101;
	add.s32 	%r105, %r99, 2;
	mul.wide.u32 	%rd13, %r105, 4;
	add.s64 	%rd14, %rd2, %rd13;
	ld.global.u32 	%r106, [%rd14];
	add.s32 	%r107, %r106, %r104;
	add.s32 	%r108, %r99, 3;
	mul.wide.u32 	%rd15, %r108, 4;
	add.s64 	%rd16, %rd2, %rd15;
	ld.global.u32 	%r109, [%rd16];
	add.s32 	%r110, %r109, %r107;
	add.s32 	%r111, %r99, 4;
	mul.wide.u32 	%rd17, %r111, 4;
	add.s64 	%rd18, %rd2, %rd17;
	ld.global.u32 	%r112, [%rd18];
	add.s32 	%r113, %r112, %r110;
	add.s32 	%r114, %r99, 5;
	mul.wide.u32 	%rd19, %r114, 4;
	add.s64 	%rd20, %rd2, %rd19;
	ld.global.u32 	%r115, [%rd20];
	add.s32 	%r116, %r115, %r113;
	add.s32 	%r117, %r99, 6;
	mul.wide.u32 	%rd21, %r117, 4;
	add.s64 	%rd22, %rd2, %rd21;
	ld.global.u32 	%r118, [%rd22];
	add.s32 	%r119, %r118, %r116;
	add.s32 	%r120, %r99, 7;
	mul.wide.u32 	%rd23, %r120, 4;
	add.s64 	%rd24, %rd2, %rd23;
	ld.global.u32 	%r121, [%rd24];
	add.s32 	%r122, %r121, %r119;
	add.s32 	%r123, %r99, 8;
	mul.wide.u32 	%rd25, %r123, 4;
	add.s64 	%rd26, %rd2, %rd25;
	ld.global.u32 	%r124, [%rd26];
	add.s32 	%r125, %r124, %r122;
	add.s32 	%r126, %r99, 9;
	mul.wide.u32 	%rd27, %r126, 4;
	add.s64 	%rd28, %rd2, %rd27;
	ld.global.u32 	%r127, [%rd28];
	add.s32 	%r128, %r127, %r125;
	add.s32 	%r129, %r99, 10;
	mul.wide.u32 	%rd29, %r129, 4;
	add.s64 	%rd30, %rd2, %rd29;
	ld.global.u32 	%r130, [%rd30];
	add.s32 	%r131, %r130, %r128;
	add.s32 	%r132, %r99, 11;
	mul.wide.u32 	%rd31, %r132, 4;
	add.s64 	%rd32, %rd2, %rd31;
	ld.global.u32 	%r133, [%rd32];
	add.s32 	%r134, %r133, %r131;
	add.s32 	%r135, %r99, 12;
	mul.wide.u32 	%rd33, %r135, 4;
	add.s64 	%rd34, %rd2, %rd33;
	ld.global.u32 	%r136, [%rd34];
	add.s32 	%r137, %r136, %r134;
	add.s32 	%r138, %r99, 13;
	mul.wide.u32 	%rd35, %r138, 4;
	add.s64 	%rd36, %rd2, %rd35;
	ld.global.u32 	%r139, [%rd36];
	add.s32 	%r140, %r139, %r137;
	add.s32 	%r141, %r99, 14;
	mul.wide.u32 	%rd37, %r141, 4;
	add.s64 	%rd38, %rd2, %rd37;
	ld.global.u32 	%r142, [%rd38];
	add.s32 	%r143, %r142, %r140;
	add.s32 	%r144, %r99, 15;
	mul.wide.u32 	%rd39, %r144, 4;
	add.s64 	%rd40, %rd2, %rd39;
	ld.global.u32 	%r145, [%rd40];
	add.s32 	%r298, %r145, %r143;
	add.s32 	%r287, %r287, 16;
	setp.ne.s32 	%p5, %r287, %r12;
	mov.u32 	%r293, %r12;
	@%p5 bra 	$L__BB0_6;
$L__BB0_7:
	setp.eq.s32 	%p6, %r8, 0;
	@%p6 bra 	$L__BB0_17;
	setp.lt.u32 	%p7, %r9, 7;
	@%p7 bra 	$L__BB0_10;
	add.s32 	%r147, %r7, %r293;
	mul.wide.u32 	%rd41, %r147, 4;
	add.s64 	%rd42, %rd2, %rd41;
	ld.global.u32 	%r148, [%rd42];
	add.s32 	%r149, %r148, %r298;
	add.s32 	%r150, %r147, 1;
	mul.wide.u32 	%rd43, %r150, 4;
	add.s64 	%rd44, %rd2, %rd43;
	ld.global.u32 	%r151, [%rd44];
	add.s32 	%r152, %r151, %r149;
	add.s32 	%r153, %r147, 2;
	mul.wide.u32 	%rd45, %r153, 4;
	add.s64 	%rd46, %rd2, %rd45;
	ld.global.u32 	%r154, [%rd46];
	add.s32 	%r155, %r154, %r152;
	add.s32 	%r156, %r147, 3;
	mul.wide.u32 	%rd47, %r156, 4;
	add.s64 	%rd48, %rd2, %rd47;
	ld.global.u32 	%r157, [%rd48];
	add.s32 	%r158, %r157, %r155;
	add.s32 	%r159, %r147, 4;
	mul.wide.u32 	%rd49, %r159, 4;
	add.s64 	%rd50, %rd2, %rd49;
	ld.global.u32 	%r160, [%rd50];
	add.s32 	%r161, %r160, %r158;
	add.s32 	%r162, %r147, 5;
	mul.wide.u32 	%rd51, %r162, 4;
	add.s64 	%rd52, %rd2, %rd51;
	ld.global.u32 	%r163, [%rd52];
	add.s32 	%r164, %r163, %r161;
	add.s32 	%r165, %r147, 6;
	mul.wide.u32 	%rd53, %r165, 4;
	add.s64 	%rd54, %rd2, %rd53;
	ld.global.u32 	%r166, [%rd54];
	add.s32 	%r167, %r166, %r164;
	add.s32 	%r168, %r147, 7;
	mul.wide.u32 	%rd55, %r168, 4;
	add.s64 	%rd56, %rd2, %rd55;
	ld.global.u32 	%r169, [%rd56];
	add.s32 	%r298, %r169, %r167;
	add.s32 	%r293, %r293, 8;
$L__BB0_10:
	setp.eq.s32 	%p8, %r10, 0;
	@%p8 bra 	$L__BB0_17;
	setp.lt.u32 	%p9, %r11, 3;
	@%p9 bra 	$L__BB0_13;
	add.s32 	%r171, %r7, %r293;
	mul.wide.u32 	%rd57, %r171, 4;
	add.s64 	%rd58, %rd2, %rd57;
	ld.global.u32 	%r172, [%rd58];
	add.s32 	%r173, %r172, %r298;
	add.s32 	%r174, %r171, 1;
	mul.wide.u32 	%rd59, %r174, 4;
	add.s64 	%rd60, %rd2, %rd59;
	ld.global.u32 	%r175, [%rd60];
	add.s32 	%r176, %r175, %r173;
	add.s32 	%r177, %r171, 2;
	mul.wide.u32 	%rd61, %r177, 4;
	add.s64 	%rd62, %rd2, %rd61;
	ld.global.u32 	%r178, [%rd62];
	add.s32 	%r179, %r178, %r176;
	add.s32 	%r180, %r171, 3;
	mul.wide.u32 	%rd63, %r180, 4;
	add.s64 	%rd64, %rd2, %rd63;
	ld.global.u32 	%r181, [%rd64];
	add.s32 	%r298, %r181, %r179;
	add.s32 	%r293, %r293, 4;
$L__BB0_13:
	setp.eq.s32 	%p10, %r13, 0;
	@%p10 bra 	$L__BB0_17;
	setp.eq.s32 	%p11, %r13, 1;
	add.s32 	%r34, %r7, %r293;
	mul.wide.u32 	%rd65, %r34, 4;
	add.s64 	%rd66, %rd2, %rd65;
	ld.global.u32 	%r182, [%rd66];
	add.s32 	%r298, %r182, %r298;
	@%p11 bra 	$L__BB0_17;
	setp.eq.s32 	%p12, %r13, 2;
	add.s32 	%r183, %r34, 1;
	mul.wide.u32 	%rd67, %r183, 4;
	add.s64 	%rd68, %rd2, %rd67;
	ld.global.u32 	%r184, [%rd68];
	add.s32 	%r298, %r184, %r298;
	@%p12 bra 	$L__BB0_17;
	add.s32 	%r185, %r34, 2;
	mul.wide.u32 	%rd69, %r185, 4;
	add.s64 	%rd70, %rd2, %rd69;
	ld.global.u32 	%r186, [%rd70];
	add.s32 	%r298, %r186, %r298;
$L__BB0_17:
	add.s32 	%r285, %r285, 1;
	setp.ne.s32 	%p13, %r285, %r300;
	@%p13 bra 	$L__BB0_4;
$L__BB0_18:
	setp.lt.s32 	%p14, %r81, 1;
	mov.b32 	%r314, 0;
	@%p14 bra 	$L__BB0_35;
	setp.lt.s32 	%p15, %r82, 1;
	add.s32 	%r41, %r80, %r5;
	@%p15 bra 	$L__BB0_35;
	and.b32  	%r42, %r82, 15;
	add.s32 	%r43, %r42, -1;
	and.b32  	%r44, %r82, 7;
	add.s32 	%r45, %r44, -1;
	and.b32  	%r46, %r82, 2147483632;
	and.b32  	%r47, %r82, 3;
	neg.s32 	%r48, %r46;
	add.s32 	%r190, %r2, %r80;
	add.s32 	%r191, %r190, %r1;
	mul.lo.s32 	%r192, %r4, 24;
	sub.s32 	%r193, %r191, %r192;
	add.s32 	%r49, %r193, 7;
	add.s32 	%r50, %r79, %r4;
	mov.b32 	%r314, 0;
$L__BB0_21:
	setp.lt.u32 	%p16, %r82, 16;
	add.s32 	%r196, %r50, %r300;
	mul.wide.u32 	%rd71, %r196, 8;
	add.s64 	%rd72, %rd1, %rd71;
	ld.global.u64 	%rd73, [%rd72];
	cvta.to.global.u64 	%rd3, %rd73;
	mov.b32 	%r309, 0;
	@%p16 bra 	$L__BB0_24;
	mov.u32 	%r302, %r49;
	mov.u32 	%r303, %r48;
$L__BB0_23:
	.pragma "nounroll";
	add.s32 	%r197, %r302, -7;
	mul.wide.u32 	%rd74, %r197, 4;
	add.s64 	%rd75, %rd3, %rd74;
	ld.global.u32 	%r198, [%rd75];
	add.s32 	%r199, %r198, %r314;
	add.s32 	%r200, %r302, -6;
	mul.wide.u32 	%rd76, %r200, 4;
	add.s64 	%rd77, %rd3, %rd76;
	ld.global.u32 	%r201, [%rd77];
	add.s32 	%r202, %r201, %r199;
	add.s32 	%r203, %r302, -5;
	mul.wide.u32 	%rd78, %r203, 4;
	add.s64 	%rd79, %rd3, %rd78;
	ld.global.u32 	%r204, [%rd79];
	add.s32 	%r205, %r204, %r202;
	add.s32 	%r206, %r302, -4;
	mul.wide.u32 	%rd80, %r206, 4;
	add.s64 	%rd81, %rd3, %rd80;
	ld.global.u32 	%r207, [%rd81];
	add.s32 	%r208, %r207, %r205;
	add.s32 	%r209, %r302, -3;
	mul.wide.u32 	%rd82, %r209, 4;
	add.s64 	%rd83, %rd3, %rd82;
	ld.global.u32 	%r210, [%rd83];
	add.s32 	%r211, %r210, %r208;
	add.s32 	%r212, %r302, -2;
	mul.wide.u32 	%rd84, %r212, 4;
	add.s64 	%rd85, %rd3, %rd84;
	ld.global.u32 	%r213, [%rd85];
	add.s32 	%r214, %r213, %r211;
	add.s32 	%r215, %r302, -1;
	mul.wide.u32 	%rd86, %r215, 4;
	add.s64 	%rd87, %rd3, %rd86;
	ld.global.u32 	%r216, [%rd87];
	add.s32 	%r217, %r216, %r214;
	add.s32 	%r218, %r302, 8;
	mul.wide.u32 	%rd88, %r302, 4;
	add.s64 	%rd89, %rd3, %rd88;
	ld.global.u32 	%r219, [%rd89];
	add.s32 	%r220, %r219, %r217;
	add.s32 	%r221, %r302, 1;
	mul.wide.u32 	%rd90, %r221, 4;
	add.s64 	%rd91, %rd3, %rd90;
	ld.global.u32 	%r222, [%rd91];
	add.s32 	%r223, %r222, %r220;
	add.s32 	%r224, %r302, 2;
	mul.wide.u32 	%rd92, %r224, 4;
	add.s64 	%rd93, %rd3, %rd92;
	ld.global.u32 	%r225, [%rd93];
	add.s32 	%r226, %r225, %r223;
	add.s32 	%r227, %r302, 3;
	mul.wide.u32 	%rd94, %r227, 4;
	add.s64 	%rd95, %rd3, %rd94;
	ld.global.u32 	%r228, [%rd95];
	add.s32 	%r229, %r228, %r226;
	add.s32 	%r230, %r302, 4;
	mul.wide.u32 	%rd96, %r230, 4;
	add.s64 	%rd97, %rd3, %rd96;
	ld.global.u32 	%r231, [%rd97];
	add.s32 	%r232, %r231, %r229;
	add.s32 	%r233, %r302, 5;
	mul.wide.u32 	%rd98, %r233, 4;
	add.s64 	%rd99, %rd3, %rd98;
	ld.global.u32 	%r234, [%rd99];
	add.s32 	%r235, %r234, %r232;
	add.s32 	%r236, %r302, 6;
	mul.wide.u32 	%rd100, %r236, 4;
	add.s64 	%rd101, %rd3, %rd100;
	ld.global.u32 	%r237, [%rd101];
	add.s32 	%r238, %r237, %r235;
	add.s32 	%r239, %r302, 7;
	mul.wide.u32 	%rd102, %r239, 4;
	add.s64 	%rd103, %rd3, %rd102;
	ld.global.u32 	%r240, [%rd103];
	add.s32 	%r241, %r240, %r238;
	mul.wide.u32 	%rd104, %r218, 4;
	add.s64 	%rd105, %rd3, %rd104;
	ld.global.u32 	%r242, [%rd105];
	add.s32 	%r314, %r242, %r241;
	add.s32 	%r303, %r303, 16;
	add.s32 	%r302, %r302, 16;
	setp.ne.s32 	%p17, %r303, 0;
	mov.u32 	%r309, %r46;
	@%p17 bra 	$L__BB0_23;
$L__BB0_24:
	setp.eq.s32 	%p18, %r42, 0;
	@%p18 bra 	$L__BB0_34;
	setp.lt.u32 	%p19, %r43, 7;
	@%p19 bra 	$L__BB0_27;
	add.s32 	%r244, %r41, %r309;
	mul.wide.u32 	%rd106, %r244, 4;
	add.s64 	%rd107, %rd3, %rd106;
	ld.global.u32 	%r245, [%rd107];
	add.s32 	%r246, %r245, %r314;
	add.s32 	%r247, %r244, 1;
	mul.wide.u32 	%rd108, %r247, 4;
	add.s64 	%rd109, %rd3, %rd108;
	ld.global.u32 	%r248, [%rd109];
	add.s32 	%r249, %r248, %r246;
	add.s32 	%r250, %r244, 2;
	mul.wide.u32 	%rd110, %r250, 4;
	add.s64 	%rd111, %rd3, %rd110;
	ld.global.u32 	%r251, [%rd111];
	add.s32 	%r252, %r251, %r249;
	add.s32 	%r253, %r244, 3;
	mul.wide.u32 	%rd112, %r253, 4;
	add.s64 	%rd113, %rd3, %rd112;
	ld.global.u32 	%r254, [%rd113];
	add.s32 	%r255, %r254, %r252;
	add.s32 	%r256, %r244, 4;
	mul.wide.u32 	%rd114, %r256, 4;
	add.s64 	%rd115, %rd3, %rd114;
	ld.global.u32 	%r257, [%rd115];
	add.s32 	%r258, %r257, %r255;
	add.s32 	%r259, %r244, 5;
	mul.wide.u32 	%rd116, %r259, 4;
	add.s64 	%rd117, %rd3, %rd116;
	ld.global.u32 	%r260, [%rd117];
	add.s32 	%r261, %r260, %r258;
	add.s32 	%r262, %r244, 6;
	mul.wide.u32 	%rd118, %r262, 4;
	add.s64 	%rd119, %rd3, %rd118;
	ld.global.u32 	%r263, [%rd119];
	add.s32 	%r264, %r263, %r261;
	add.s32 	%r265, %r244, 7;
	mul.wide.u32 	%rd120, %r265, 4;
	add.s64 	%rd121, %rd3, %rd120;
	ld.global.u32 	%r266, [%rd121];
	add.s32 	%r314, %r266, %r264;
	add.s32 	%r309, %r309, 8;
$L__BB0_27:
	setp.eq.s32 	%p20, %r44, 0;
	@%p20 bra 	$L__BB0_34;
	setp.lt.u32 	%p21, %r45, 3;
	@%p21 bra 	$L__BB0_30;
	add.s32 	%r268, %r41, %r309;
	mul.wide.u32 	%rd122, %r268, 4;
	add.s64 	%rd123, %rd3, %rd122;
	ld.global.u32 	%r269, [%rd123];
	add.s32 	%r270, %r269, %r314;
	add.s32 	%r271, %r268, 1;
	mul.wide.u32 	%rd124, %r271, 4;
	add.s64 	%rd125, %rd3, %rd124;
	ld.global.u32 	%r272, [%rd125];
	add.s32 	%r273, %r272, %r270;
	add.s32 	%r274, %r268, 2;
	mul.wide.u32 	%rd126, %r274, 4;
	add.s64 	%rd127, %rd3, %rd126;
	ld.global.u32 	%r275, [%rd127];
	add.s32 	%r276, %r275, %r273;
	add.s32 	%r277, %r268, 3;
	mul.wide.u32 	%rd128, %r277, 4;
	add.s64 	%rd129, %rd3, %rd128;
	ld.global.u32 	%r278, [%rd129];
	add.s32 	%r314, %r278, %r276;
	add.s32 	%r309, %r309, 4;
$L__BB0_30:
	setp.eq.s32 	%p22, %r47, 0;
	@%p22 bra 	$L__BB0_34;
	setp.eq.s32 	%p23, %r47, 1;
	add.s32 	%r72, %r41, %r309;
	mul.wide.u32 	%rd130, %r72, 4;
	add.s64 	%rd131, %rd3, %rd130;
	ld.global.u32 	%r279, [%rd131];
	add.s32 	%r314, %r279, %r314;
	@%p23 bra 	$L__BB0_34;
	setp.eq.s32 	%p24, %r47, 2;
	add.s32 	%r280, %r72, 1;
	mul.wide.u32 	%rd132, %r280, 4;
	add.s64 	%rd133, %rd3, %rd132;
	ld.global.u32 	%r281, [%rd133];
	add.s32 	%r314, %r281, %r314;
	@%p24 bra 	$L__BB0_34;
	add.s32 	%r282, %r72, 2;
	mul.wide.u32 	%rd134, %r282, 4;
	add.s64 	%rd135, %rd3, %rd134;
	ld.global.u32 	%r283, [%rd135];
	add.s32 	%r314, %r283, %r314;
$L__BB0_34:
	add.s32 	%r300, %r300, 1;
	setp.lt.s32 	%p25, %r300, %r81;
	@%p25 bra 	$L__BB0_21;
$L__BB0_35:
	sub.s32 	%r284, %r298, %r314;
	cvta.to.global.u64 	%rd136, %rd4;
	mul.wide.u32 	%rd137, %r3, 4;
	add.s64 	%rd138, %rd136, %rd137;
	st.global.u32 	[%rd138], %r284;
$L__BB0_36:
	bar.sync 	0;
	ret;

}


// ===== COMPILED SASS (sm_100) =====

	.target	sm_100

	.elftype	@"ET_EXEC"


//--------------------- .note.nv.tkinfo           --------------------------
	.section	.note.nv.tkinfo,"",@"SHT_NOTE"
	.sectionflags	@"SHF_NOTE_NV_TKINFO"
	.tkinfo
        /*0018*/ 	.word	0x00000002
        /*0030*/ 	.string	""
        /*0030*/ 	.string	"ptxas"
        /*0030*/ 	.string	"Cuda compilation tools, release 13.0, V13.0.88"
        /*0030*/ 	.string	"Build cuda_13.0.r13.0/compiler.36424714_0"
        /*0030*/ 	.string	"-arch sm_100 -m 64 "



//--------------------- .note.nv.cuinfo           --------------------------
	.section	.note.nv.cuinfo,"",@"SHT_NOTE"
	.sectionflags	@"SHF_NOTE_NV_CUINFO"
        /*0018*/ 	.short	0x0002
        /*001a*/ 	.short	0x0064
        /*001c*/ 	.short	0x0082
	.zero		2


//--------------------- .nv.info                  --------------------------
	.section	.nv.info,"",@"SHT_CUDA_INFO"
	.align	4


	//----- nvinfo : EIATTR_REGCOUNT
	.align		4
        /*0000*/ 	.byte	0x04, 0x2f
        /*0002*/ 	.short	(.L_1 - .L_0)
	.align		4
.L_0:
        /*0004*/ 	.word	index@(haar_type_A)
        /*0008*/ 	.word	0x00000020


	//----- nvinfo : EIATTR_FRAME_SIZE
	.align		4
.L_1:
        /*000c*/ 	.byte	0x04, 0x11
        /*000e*/ 	.short	(.L_3 - .L_2)
	.align		4
.L_2:
        /*0010*/ 	.word	index@(haar_type_A)
        /*0014*/ 	.word	0x00000000


	//----- nvinfo : EIATTR_MIN_STACK_SIZE
	.align		4
.L_3:
        /*0018*/ 	.byte	0x04, 0x12
        /*001a*/ 	.short	(.L_5 - .L_4)
	.align		4
.L_4:
        /*001c*/ 	.word	index@(haar_type_A)
        /*0020*/ 	.word	0x00000000
.L_5:


//--------------------- .nv.compat                --------------------------
	.section	.nv.compat,"",@"SHT_CUDA_COMPAT_INFO"
	.align	4
        /*0000*/ 	.byte	0x02, 0x09, 0x00, 0x00, 0x02, 0x02, 0x01, 0x00, 0x02, 0x05, 0x05, 0x00, 0x03, 0x07, 0x01, 0x01
        /*0010*/ 	.byte	0x02, 0x03, 0x00, 0x00, 0x02, 0x06, 0x01, 0x00, 0x04, 0x0b, 0x08, 0x00, 0x09, 0x00, 0x00, 0x00
        /*0020*/ 	.byte	0x00, 0x00, 0x00, 0x00


//--------------------- .nv.info.haar_type_A      --------------------------
	.section	.nv.info.haar_type_A,"",@"SHT_CUDA_INFO"
	.sectionflags	@""
	.align	4


	//----- nvinfo : EIATTR_CUDA_API_VERSION
	.align		4
        /*0000*/ 	.byte	0x04, 0x37
        /*0002*/ 	.short	(.L_7 - .L_6)
.L_6:
        /*0004*/ 	.word	0x00000082


	//----- nvinfo : EIATTR_KPARAM_INFO
	.align		4
.L_7:
        /*0008*/ 	.byte	0x04, 0x17
        /*000a*/ 	.short	(.L_9 - .L_8)
.L_8:
        /*000c*/ 	.word	0x00000000
        /*0010*/ 	.short	0x0005
        /*0012*/ 	.short	0x0018
        /*0014*/ 	.byte	0x00, 0xf5, 0x21, 0x00


	//----- nvinfo : EIATTR_KPARAM_INFO
	.align		4
.L_9:
        /*0018*/ 	.byte	0x04, 0x17
        /*001a*/ 	.short	(.L_11 - .L_10)
.L_10:
        /*001c*/ 	.word	0x00000000
        /*0020*/ 	.short	0x0004
        /*0022*/ 	.short	0x0014
        /*0024*/ 	.byte	0x00, 0xf0, 0x11, 0x00


	//----- nvinfo : EIATTR_KPARAM_INFO
	.align		4
.L_11:
        /*0028*/ 	.byte	0x04, 0x17
        /*002a*/ 	.short	(.L_13 - .L_12)
.L_12:
        /*002c*/ 	.word	0x00000000
        /*0030*/ 	.short	0x0003
        /*0032*/ 	.short	0x0010
        /*0034*/ 	.byte	0x00, 0xf0, 0x11, 0x00


	//----- nvinfo : EIATTR_KPARAM_INFO
	.align		4
.L_13:
        /*0038*/ 	.byte	0x04, 0x17
        /*003a*/ 	.short	(.L_15 - .L_14)
.L_14:
        /*003c*/ 	.word	0x00000000
        /*0040*/ 	.short	0x0002
        /*0042*/ 	.short	0x000c
        /*0044*/ 	.byte	0x00, 0xf0, 0x11, 0x00


	//----- nvinfo : EIATTR_KPARAM_INFO
	.align		4
.L_15:
        /*0048*/ 	.byte	0x04, 0x17
        /*004a*/ 	.short	(.L_17 - .L_16)
.L_16:
        /*004c*/ 	.word	0x00000000
        /*0050*/ 	.short	0x0001
        /*0052*/ 	.short	0x0008
        /*0054*/ 	.byte	0x00, 0xf0, 0x11, 0x00


	//----- nvinfo : EIATTR_KPARAM_INFO
	.align		4
.L_17:
        /*0058*/ 	.byte	0x04, 0x17
        /*005a*/ 	.short	(.L_19 - .L_18)
.L_18:
        /*005c*/ 	.word	0x00000000
        /*0060*/ 	.short	0x0000
        /*0062*/ 	.short	0x0000
        /*0064*/ 	.byte	0x00, 0xf5, 0x21, 0x00


	//----- nvinfo : EIATTR_SPARSE_MMA_MASK
	.align		4
.L_19:
        /*0068*/ 	.byte	0x03, 0x50
        /*006a*/ 	.short	0x0000


	//----- nvinfo : EIATTR_MAXREG_COUNT
	.align		4
        /*006c*/ 	.byte	0x03, 0x1b
        /*006e*/ 	.short	0x00ff


	//----- nvinfo : EIATTR_NUM_BARRIERS
	.align		4
        /*0070*/ 	.byte	0x02, 0x4c
        /*0072*/ 	.byte	0x01
	.zero		1


	//----- nvinfo : EIATTR_MERCURY_ISA_VERSION
	.align		4
        /*0074*/ 	.byte	0x03, 0x5f
        /*0076*/ 	.short	0x0101


	//----- nvinfo : EIATTR_VRC_CTA_INIT_COUNT
	.align		4
        /*0078*/ 	.byte	0x02, 0x4a
	.zero		1
	.zero		1


	//----- nvinfo : EIATTR_EXIT_INSTR_OFFSETS
	.align		4
        /*007c*/ 	.byte	0x04, 0x1c
        /*007e*/ 	.short	(.L_21 - .L_20)


	//   ....[0]....
.L_20:
        /*0080*/ 	.word	0x00001ad0


	//----- nvinfo : EIATTR_CRS_STACK_SIZE
	.align		4
.L_21:
        /*0084*/ 	.byte	0x04, 0x1e
        /*0086*/ 	.short	(.L_23 - .L_22)
.L_22:
        /*0088*/ 	.word	0x00000000


	//----- nvinfo : EIATTR_CBANK_PARAM_SIZE
	.align		4
.L_23:
        /*008c*/ 	.byte	0x03, 0x19
        /*008e*/ 	.short	0x0020


	//----- nvinfo : EIATTR_PARAM_CBANK
	.align		4
        /*0090*/ 	.byte	0x04, 0x0a
        /*0092*/ 	.short	(.L_25 - .L_24)
	.align		4
.L_24:
        /*0094*/ 	.word	index@(.nv.constant0.haar_type_A)
        /*0098*/ 	.short	0x0380
        /*009a*/ 	.short	0x0020


	//----- nvinfo : EIATTR_SW_WAR
	.align		4
.L_25:
        /*009c*/ 	.byte	0x04, 0x36
        /*009e*/ 	.short	(.L_27 - .L_26)
.L_26:
        /*00a0*/ 	.word	0x00000008
.L_27:


//--------------------- .nv.callgraph             --------------------------
	.section	.nv.callgraph,"",@"SHT_CUDA_CALLGRAPH"
	.align	4
	.sectionentsize	8
	.align		4
        /*0000*/ 	.word	0x00000000
	.align		4
        /*0004*/ 	.word	0xffffffff
	.align		4
        /*0008*/ 	.word	0x00000000
	.align		4
        /*000c*/ 	.word	0xfffffffe
	.align		4
        /*0010*/ 	.word	0x00000000
	.align		4
        /*0014*/ 	.word	0xfffffffd
	.align		4
        /*0018*/ 	.word	0x00000000
	.align		4
        /*001c*/ 	.word	0xfffffffc


//--------------------- .text.haar_type_A         --------------------------
	.section	.text.haar_type_A,"ax",@progbits
	.align	128
        .global         haar_type_A
        .type           haar_type_A,@function
        .size           haar_type_A,(.L_x_22 - haar_type_A)
        .other          haar_type_A,@"STO_CUDA_ENTRY STV_DEFAULT"
haar_type_A:
.text.haar_type_A:
[----:B------:R-:W-:Y:S08]  /*0000*/  LDC R1, c[0x0][0x37c] ;  /* 0x0000df00ff017b82 */ /* 0x000ff00000000800 */
[----:B------:R-:W0:Y:S01]  /*0010*/  S2UR UR6, SR_CTAID.X ;  /* 0x00000000000679c3 */ /* 0x000e220000002500 */
[----:B------:R-:W1:Y:S01]  /*0020*/  S2R R4, SR_TID.X ;  /* 0x0000000000047919 */ /* 0x000e620000002100 */
[----:B------:R-:W2:Y:S01]  /*0030*/  LDCU.64 UR8, c[0x0][0x390] ;  /* 0x00007200ff0877ac */ /* 0x000ea20008000a00 */
[----:B------:R-:W-:Y:S01]  /*0040*/  BSSY.RECONVERGENT B1, `(.L_x_0) ;  /* 0x00001a7000017945 */ /* 0x000fe20003800200 */
[----:B------:R-:W0:Y:S01]  /*0050*/  LDCU UR4, c[0x0][0x360] ;  /* 0x00006c00ff0477ac */ /* 0x000e220008000800 */
[----:B--2---:R-:W-:Y:S01]  /*0060*/  IMAD.U32 R9, RZ, RZ, UR9 ;  /* 0x00000009ff097e24 */ /* 0x004fe2000f8e00ff */
[----:B0-----:R-:W-:-:S04]  /*0070*/  UIMAD UR6, UR6, UR4, URZ ;  /* 0x00000004060672a4 */ /* 0x001fc8000f8e02ff */
[----:B------:R-:W-:Y:S01]  /*0080*/  IADD3 R0, PT, PT, -R9, 0x19, RZ ;  /* 0x0000001909007810 */ /* 0x000fe20007ffe1ff */
[----:B------:R-:W-:-:S06]  /*0090*/  UIADD3 UR4, UPT, UPT, -UR8, 0x19, URZ ;  /* 0x0000001908047890 */ /* 0x000fcc000fffe1ff */
[----:B------:R-:W-:Y:S02]  /*00a0*/  IMAD R3, R0, UR4, RZ ;  /* 0x0000000400037c24 */ /* 0x000fe4000f8e02ff */
[----:B-1----:R-:W-:-:S05]  /*00b0*/  VIADD R0, R4, UR6 ;  /* 0x0000000604007c36 */ /* 0x002fca0008000000 */
[----:B------:R-:W-:-:S13]  /*00c0*/  ISETP.GE.U32.AND P0, PT, R0, R3, PT ;  /* 0x000000030000720c */ /* 0x000fda0003f06070 */
[----:B------:R-:W-:Y:S05]  /*00d0*/  @P0 BRA `(.L_x_1) ;  /* 0x0000001800740947 */ /* 0x000fea0003800000 */
[----:B------:R-:W0:Y:S01]  /*00e0*/  LDC.64 R12, c[0x0][0x358] ;  /* 0x0000d600ff0c7b82 */ /* 0x000e220000000a00 */
[----:B------:R-:W-:Y:S01]  /*00f0*/  UISETP.GE.AND UP0, UPT, UR8, 0x2, UPT ;  /* 0x000000020800788c */ /* 0x000fe2000bf06270 */
[----:B------:R-:W-:Y:S01]  /*0100*/  IMAD.HI.U32 R11, R0, -0x55555555, RZ ;  /* 0xaaaaaaab000b7827 */ /* 0x000fe200078e00ff */
[----:B------:R-:W-:-:S03]  /*0110*/  ULEA.HI UR4, UR8, UR8, URZ, 0x1 ;  /* 0x0000000808047291 */ /* 0x000fc6000f8f08ff */
[----:B------:R-:W-:Y:S01]  /*0120*/  IMAD.MOV.U32 R2, RZ, RZ, RZ ;  /* 0x000000ffff027224 */ /* 0x000fe200078e00ff */
[----:B------:R-:W-:Y:S01]  /*0130*/  USHF.R.S32.HI UR4, URZ, 0x1, UR4 ;  /* 0x00000001ff047899 */ /* 0x000fe20008011404 */
[----:B------:R-:W-:-:S05]  /*0140*/  SHF.R.U32.HI R11, RZ, 0x4, R11 ;  /* 0x00000004ff0b7819 */ /* 0x000fca000001160b */
[----:B------:R-:W-:Y:S02]  /*0150*/  IMAD R7, R11, -0x18, R0 ;  /* 0xffffffe80b077824 */ /* 0x000fe400078e0200 */
[----:B------:R-:W-:Y:S01]  /*0160*/  IMAD.U32 R3, RZ, RZ, UR4 ;  /* 0x00000004ff037e24 */ /* 0x000fe2000f8e00ff */
[----:B------:R-:W-:Y:S06]  /*0170*/  BRA.U !UP0, `(.L_x_2) ;  /* 0x0000000908f87547 */ /* 0x000fec000b800000 */
[----:B------:R-:W-:-:S13]  /*0180*/  ISETP.GE.AND P0, PT, R9, 0x1, PT ;  /* 0x000000010900780c */ /* 0x000fda0003f06270 */
[----:B------:R-:W-:Y:S05]  /*0190*/  @!P0 BRA `(.L_x_2) ;  /* 0x0000000800f08947 */ /* 0x000fea0003800000 */
[----:B------:R-:W1:Y:S01]  /*01a0*/  LDCU UR5, c[0x0][0x388] ;  /* 0x00007100ff0577ac */ /* 0x000e620008000800 */
[C---:B------:R-:W-:Y:S02]  /*01b0*/  LOP3.LUT R8, R9.reuse, 0x7, RZ, 0xc0, !PT ;  /* 0x0000000709087812 */ /* 0x040fe400078ec0ff */
[C---:B------:R-:W-:Y:S01]  /*01c0*/  LOP3.LUT R6, R9.reuse, 0xf, RZ, 0xc0, !PT ;  /* 0x0000000f09067812 */ /* 0x040fe200078ec0ff */
[----:B------:R-:W2:Y:S01]  /*01d0*/  LDCU UR4, c[0x0][0x38c] ;  /* 0x00007180ff0477ac */ /* 0x000ea20008000800 */
[C---:B------:R-:W-:Y:S01]  /*01e0*/  LOP3.LUT R10, R9.reuse, 0x7ffffff0, RZ, 0xc0, !PT ;  /* 0x7ffffff0090a7812 */ /* 0x040fe200078ec0ff */
[----:B------:R-:W-:Y:S01]  /*01f0*/  VIADD R5, R8, 0xffffffff ;  /* 0xffffffff08057836 */ /* 0x000fe20000000000 */
[----:B------:R-:W-:Y:S02]  /*0200*/  IADD3 R2, PT, PT, R6, -0x1, RZ ;  /* 0xffffffff06027810 */ /* 0x000fe40007ffe0ff */
[----:B------:R-:W-:Y:S02]  /*0210*/  LOP3.LUT R22, R9, 0x3, RZ, 0xc0, !PT ;  /* 0x0000000309167812 */ /* 0x000fe400078ec0ff */
[----:B------:R-:W-:Y:S01]  /*0220*/  ISETP.GE.U32.AND P0, PT, R2, 0x7, PT ;  /* 0x000000070200780c */ /* 0x000fe20003f06070 */
[----:B------:R-:W-:Y:S01]  /*0230*/  IMAD.MOV.U32 R2, RZ, RZ, RZ ;  /* 0x000000ffff027224 */ /* 0x000fe200078e00ff */
[----:B------:R-:W-:Y:S01]  /*0240*/  ISETP.GE.U32.AND P1, PT, R5, 0x3, PT ;  /* 0x000000030500780c */ /* 0x000fe20003f26070 */
[----:B-1----:R-:W-:-:S02]  /*0250*/  VIADD R23, R11, UR5 ;  /* 0x000000050b177c36 */ /* 0x002fc40008000000 */
[----:B--2---:R-:W-:Y:S01]  /*0260*/  VIADD R24, R7, UR4 ;  /* 0x0000000407187c36 */ /* 0x004fe20008000000 */
[----:B------:R-:W-:-:S09]  /*0270*/  UMOV UR4, URZ ;  /* 0x000000ff00047c82 */ /* 0x000fd20008000000 */
.L_x_8:
[----:B------:R-:W1:Y:S01]  /*0280*/  LDCU UR5, c[0x0][0x394] ;  /* 0x00007280ff0577ac */ /* 0x000e620008000800 */
[----:B-----5:R-:W2:Y:S01]  /*0290*/  LDC.64 R14, c[0x0][0x380] ;  /* 0x0000e000ff0e7b82 */ /* 0x020ea20000000a00 */
[----:B0-----:R-:W-:Y:S02]  /*02a0*/  R2UR UR10, R12 ;  /* 0x000000000c0a72ca */ /* 0x001fe400000e0000 */
[----:B------:R-:W-:Y:S02]  /*02b0*/  R2UR UR11, R13 ;  /* 0x000000000d0b72ca */ /* 0x000fe400000e0000 */
[----:B------:R-:W-:Y:S01]  /*02c0*/  IADD3 R5, PT, PT, R23, UR4, RZ ;  /* 0x0000000417057c10 */ /* 0x000fe2000fffe0ff */
[----:B------:R-:W-:Y:S01]  /*02d0*/  UIADD3 UR4, UPT, UPT, UR4, 0x1, URZ ;  /* 0x0000000104047890 */ /* 0x000fe2000fffe0ff */
[----:B-1----:R-:W-:-:S05]  /*02e0*/  IMAD.U32 R9, RZ, RZ, UR5 ;  /* 0x00000005ff097e24 */ /* 0x002fca000f8e00ff */
[----:B------:R-:W-:Y:S01]  /*02f0*/  ISETP.GE.U32.AND P3, PT, R9, 0x10, PT ;  /* 0x000000100900780c */ /* 0x000fe20003f66070 */
[----:B--2---:R-:W-:Y:S01]  /*0300*/  IMAD.WIDE.U32 R14, R5, 0x8, R14 ;  /* 0x00000008050e7825 */ /* 0x004fe200078e000e */
[----:B------:R-:W-:-:S05]  /*0310*/  ISETP.NE.AND P2, PT, R3, UR4, PT ;  /* 0x0000000403007c0c */ /* 0x000fca000bf45270 */
[----:B------:R-:W5:Y:S01]  /*0320*/  LDG.E.64 R14, desc[UR10][R14.64] ;  /* 0x0000000a0e0e7981 */ /* 0x000f62000c1e1b00 */
[----:B------:R-:W-:-:S05]  /*0330*/  IMAD.MOV.U32 R5, RZ, RZ, RZ ;  /* 0x000000ffff057224 */ /* 0x000fca00078e00ff */
[----:B------:R-:W-:Y:S05]  /*0340*/  @!P3 BRA `(.L_x_3) ;  /* 0x00000004001cb947 */ /* 0x000fea0003800000 */
[----:B------:R-:W-:-:S05]  /*0350*/  UMOV UR5, URZ ;  /* 0x000000ff00057c82 */ /* 0x000fca0008000000 */
.L_x_4:
[----:B------:R-:W-:Y:S01]  /*0360*/  VIADD R21, R24, UR5 ;  /* 0x0000000518157c36 */ /* 0x000fe20008000000 */
[C---:B------:R-:W-:Y:S02]  /*0370*/  R2UR UR10, R12.reuse ;  /* 0x000000000c0a72ca */ /* 0x040fe400000e0000 */
[----:B------:R-:W-:Y:S01]  /*0380*/  R2UR UR11, R13 ;  /* 0x000000000d0b72ca */ /* 0x000fe200000e0000 */
[C---:B------:R-:W-:Y:S01]  /*0390*/  VIADD R29, R21.reuse, 0x1 ;  /* 0x00000001151d7836 */ /* 0x040fe20000000000 */
[----:B------:R-:W-:Y:S01]  /*03a0*/  R2UR UR12, R12 ;  /* 0x000000000c0c72ca */ /* 0x000fe200000e0000 */
[----:B-----5:R-:W-:Y:S01]  /*03b0*/  IMAD.WIDE.U32 R16, R21, 0x4, R14 ;  /* 0x0000000415107825 */ /* 0x020fe200078e000e */
[----:B------:R-:W-:-:S03]  /*03c0*/  R2UR UR13, R13 ;  /* 0x000000000d0d72ca */ /* 0x000fc600000e0000 */
[----:B------:R-:W-:-:S06]  /*03d0*/  IMAD.WIDE.U32 R28, R29, 0x4, R14 ;  /* 0x000000041d1c7825 */ /* 0x000fcc00078e000e */
[----:B------:R-:W2:Y:S04]  /*03e0*/  LDG.E R25, desc[UR10][R16.64] ;  /* 0x0000000a10197981 */ /* 0x000ea8000c1e1900 */
[----:B------:R0:W2:Y:S01]  /*03f0*/  LDG.E R28, desc[UR12][R28.64] ;  /* 0x0000000c1c1c7981 */ /* 0x0000a2000c1e1900 */
[C---:B------:R-:W-:Y:S01]  /*0400*/  VIADD R19, R21.reuse, 0x3 ;  /* 0x0000000315137836 */ /* 0x040fe20000000000 */
[C---:B------:R-:W-:Y:S01]  /*0410*/  IADD3 R27, PT, PT, R21.reuse, 0x2, RZ ;  /* 0x00000002151b7810 */ /* 0x040fe20007ffe0ff */
[----:B------:R-:W-:Y:S01]  /*0420*/  VIADD R20, R21, 0x4 ;  /* 0x0000000415147836 */ /* 0x000fe20000000000 */
[----:B------:R-:W-:Y:S01]  /*0430*/  R2UR UR14, R12 ;  /* 0x000000000c0e72ca */ /* 0x000fe200000e0000 */
[----:B------:R-:W-:Y:S01]  /*0440*/  IMAD.WIDE.U32 R18, R19, 0x4, R14 ;  /* 0x0000000413127825 */ /* 0x000fe200078e000e */
[----:B------:R-:W-:-:S03]  /*0450*/  R2UR UR15, R13 ;  /* 0x000000000d0f72ca */ /* 0x000fc600000e0000 */
[----:B------:R-:W-:-:S04]  /*0460*/  IMAD.WIDE.U32 R26, R27, 0x4, R14 ;  /* 0x000000041b1a7825 */ /* 0x000fc800078e000e */
[----:B0-----:R-:W-:Y:S01]  /*0470*/  VIADD R29, R21, 0x5 ;  /* 0x00000005151d7836 */ /* 0x001fe20000000000 */
[----:B------:R-:W3:Y:S01]  /*0480*/  LDG.E R5, desc[UR10][R26.64] ;  /* 0x0000000a1a057981 */ /* 0x000ee2000c1e1900 */
[----:B------:R-:W-:-:S03]  /*0490*/  IMAD.WIDE.U32 R16, R20, 0x4, R14 ;  /* 0x0000000414107825 */ /* 0x000fc600078e000e */
[----:B------:R0:W3:Y:S04]  /*04a0*/  LDG.E R20, desc[UR12][R18.64] ;  /* 0x0000000c12147981 */ /* 0x0000e8000c1e1900 */
[----:B------:R1:W4:Y:S01]  /*04b0*/  LDG.E R16, desc[UR14][R16.64] ;  /* 0x0000000e10107981 */ /* 0x000322000c1e1900 */
[----:B0-----:R-:W-:-:S05]  /*04c0*/  IADD3 R19, PT, PT, R21, 0x7, RZ ;  /* 0x0000000715137810 */ /* 0x001fca0007ffe0ff */
[----:B------:R-:W-:-:S06]  /*04d0*/  IMAD.WIDE.U32 R18, R19, 0x4, R14 ;  /* 0x0000000413127825 */ /* 0x000fcc00078e000e */
[----:B------:R0:W4:Y:S01]  /*04e0*/  LDG.E R18, desc[UR14][R18.64] ;  /* 0x0000000e12127981 */ /* 0x000122000c1e1900 */
[----:B--2---:R-:W-:Y:S01]  /*04f0*/  IADD3 R25, PT, PT, R28, R25, R2 ;  /* 0x000000191c197210 */ /* 0x004fe20007ffe002 */
[----:B------:R-:W-:-:S04]  /*0500*/  IMAD.WIDE.U32 R28, R29, 0x4, R14 ;  /* 0x000000041d1c7825 */ /* 0x000fc800078e000e */
[----:B------:R-:W-:Y:S02]  /*0510*/  VIADD R2, R21, 0x6 ;  /* 0x0000000615027836 */ /* 0x000fe40000000000 */
[----:B------:R-:W4:Y:S02]  /*0520*/  LDG.E R29, desc[UR10][R28.64] ;  /* 0x0000000a1c1d7981 */ /* 0x000f24000c1e1900 */
[----:B------:R-:W-:-:S06]  /*0530*/  IMAD.WIDE.U32 R26, R2, 0x4, R14 ;  /* 0x00000004021a7825 */ /* 0x000fcc00078e000e */
[----:B------:R-:W2:Y:S01]  /*0540*/  LDG.E R27, desc[UR12][R26.64] ;  /* 0x0000000c1a1b7981 */ /* 0x000ea2000c1e1900 */
[----:B-1----:R-:W-:Y:S01]  /*0550*/  VIADD R17, R21, 0x8 ;  /* 0x0000000815117836 */ /* 0x002fe20000000000 */
[----:B---3--:R-:W-:Y:S02]  /*0560*/  IADD3 R5, PT, PT, R20, R5, R25 ;  /* 0x0000000514057210 */ /* 0x008fe40007ffe019 */
[C---:B------:R-:W-:Y:S02]  /*0570*/  R2UR UR16, R12.reuse ;  /* 0x000000000c1072ca */ /* 0x040fe400000e0000 */
[C---:B------:R-:W-:Y:S02]  /*0580*/  R2UR UR17, R13.reuse ;  /* 0x000000000d1172ca */ /* 0x040fe400000e0000 */
[----:B------:R-:W-:Y:S02]  /*0590*/  R2UR UR18, R12 ;  /* 0x000000000c1272ca */ /* 0x000fe400000e0000 */
[----:B------:R-:W-:Y:S01]  /*05a0*/  R2UR UR19, R13 ;  /* 0x000000000d1372ca */ /* 0x000fe200000e0000 */
[C---:B0-----:R-:W-:Y:S01]  /*05b0*/  VIADD R19, R21.reuse, 0xb ;  /* 0x0000000b15137836 */ /* 0x041fe20000000000 */
[----:B------:R-:W-:-:S02]  /*05c0*/  IADD3 R20, PT, PT, R21, 0xc, RZ ;  /* 0x0000000c15147810 */ /* 0x000fc40007ffe0ff */
[----:B----4-:R-:W-:Y:S01]  /*05d0*/  IADD3 R2, PT, PT, R29, R16, R5 ;  /* 0x000000101d027210 */ /* 0x010fe20007ffe005 */
[C---:B------:R-:W-:Y:S02]  /*05e0*/  VIADD R5, R21.reuse, 0xa ;  /* 0x0000000a15057836 */ /* 0x040fe40000000000 */
[----:B------:R-:W-:Y:S02]  /*05f0*/  VIADD R29, R21, 0x9 ;  /* 0x00000009151d7836 */ /* 0x000fe40000000000 */
[----:B------:R-:W-:Y:S01]  /*0600*/  IMAD.WIDE.U32 R16, R17, 0x4, R14 ;  /* 0x0000000411107825 */ /* 0x000fe200078e000e */
[----:B--2---:R-:W-:-:S03]  /*0610*/  IADD3 R2, PT, PT, R18, R27, R2 ;  /* 0x0000001b12027210 */ /* 0x004fc60007ffe002 */
[----:B------:R-:W-:-:S04]  /*0620*/  IMAD.WIDE.U32 R28, R29, 0x4, R14 ;  /* 0x000000041d1c7825 */ /* 0x000fc800078e000e */
[--C-:B------:R-:W-:Y:S02]  /*0630*/  IMAD.WIDE.U32 R26, R5, 0x4, R14.reuse ;  /* 0x00000004051a7825 */ /* 0x100fe400078e000e */
[----:B------:R0:W2:Y:S02]  /*0640*/  LDG.E R5, desc[UR10][R16.64] ;  /* 0x0000000a10057981 */ /* 0x0000a4000c1e1900 */
[--C-:B------:R-:W-:Y:S02]  /*0650*/  IMAD.WIDE.U32 R18, R19, 0x4, R14.reuse ;  /* 0x0000000413127825 */ /* 0x100fe400078e000e */
[----:B------:R1:W2:Y:S04]  /*0660*/  LDG.E R28, desc[UR12][R28.64] ;  /* 0x0000000c1c1c7981 */ /* 0x0002a8000c1e1900 */
[----:B------:R-:W3:Y:S01]  /*0670*/  LDG.E R18, desc[UR16][R18.64] ;  /* 0x0000001012127981 */ /* 0x000ee2000c1e1900 */
[----:B0-----:R-:W-:-:S03]  /*0680*/  IMAD.WIDE.U32 R16, R20, 0x4, R14 ;  /* 0x0000000414107825 */ /* 0x001fc600078e000e */
[----:B------:R0:W3:Y:S01]  /*0690*/  LDG.E R25, desc[UR14][R26.64] ;  /* 0x0000000e1a197981 */ /* 0x0000e2000c1e1900 */
[C---:B------:R-:W-:Y:S02]  /*06a0*/  VIADD R20, R21.reuse, 0xd ;  /* 0x0000000d15147836 */ /* 0x040fe40000000000 */
[C---:B-1----:R-:W-:Y:S01]  /*06b0*/  VIADD R29, R21.reuse, 0xe ;  /* 0x0000000e151d7836 */ /* 0x042fe20000000000 */
[----:B------:R1:W4:Y:S01]  /*06c0*/  LDG.E R19, desc[UR18][R16.64] ;  /* 0x0000001210137981 */ /* 0x000322000c1e1900 */
[----:B------:R-:W-:Y:S02]  /*06d0*/  VIADD R21, R21, 0xf ;  /* 0x0000000f15157836 */ /* 0x000fe40000000000 */
[----:B0-----:R-:W-:-:S04]  /*06e0*/  IMAD.WIDE.U32 R26, R29, 0x4, R14 ;  /* 0x000000041d1a7825 */ /* 0x001fc800078e000e */
[--C-:B-1----:R-:W-:Y:S02]  /*06f0*/  IMAD.WIDE.U32 R16, R20, 0x4, R14.reuse ;  /* 0x0000000414107825 */ /* 0x102fe400078e000e */
[----:B------:R-:W4:Y:S02]  /*0700*/  LDG.E R26, desc[UR12][R26.64] ;  /* 0x0000000c1a1a7981 */ /* 0x000f24000c1e1900 */
[----:B------:R-:W-:Y:S02]  /*0710*/  IMAD.WIDE.U32 R20, R21, 0x4, R14 ;  /* 0x0000000415147825 */ /* 0x000fe400078e000e */
[----:B------:R-:W4:Y:S04]  /*0720*/  LDG.E R16, desc[UR10][R16.64] ;  /* 0x0000000a10107981 */ /* 0x000f28000c1e1900 */
[----:B------:R-:W4:Y:S01]  /*0730*/  LDG.E R20, desc[UR10][R20.64] ;  /* 0x0000000a14147981 */ /* 0x000f22000c1e1900 */
[----:B------:R-:W-:-:S06]  /*0740*/  UIADD3 UR5, UPT, UPT, UR5, 0x10, URZ ;  /* 0x0000001005057890 */ /* 0x000fcc000fffe0ff */
[----:B------:R-:W-:Y:S02]  /*0750*/  ISETP.NE.AND P3, PT, R10, UR5, PT ;  /* 0x000000050a007c0c */ /* 0x000fe4000bf65270 */
[----:B--2---:R-:W-:-:S04]  /*0760*/  IADD3 R2, PT, PT, R28, R5, R2 ;  /* 0x000000051c027210 */ /* 0x004fc80007ffe002 */
[----:B---3--:R-:W-:-:S04]  /*0770*/  IADD3 R2, PT, PT, R18, R25, R2 ;  /* 0x0000001912027210 */ /* 0x008fc80007ffe002 */
[----:B----4-:R-:W-:-:S04]  /*0780*/  IADD3 R19, PT, PT, R16, R19, R2 ;  /* 0x0000001310137210 */ /* 0x010fc80007ffe002 */
[----:B------:R-:W-:Y:S01]  /*0790*/  IADD3 R2, PT, PT, R20, R26, R19 ;  /* 0x0000001a14027210 */ /* 0x000fe20007ffe013 */
[----:B------:R-:W-:Y:S06]  /*07a0*/  @P3 BRA `(.L_x_4) ;  /* 0xfffffff800ec3947 */ /* 0x000fec000383ffff */
[----:B------:R-:W-:-:S07]  /*07b0*/  IMAD.MOV.U32 R5, RZ, RZ, R10 ;  /* 0x000000ffff057224 */ /* 0x000fce00078e000a */
.L_x_3:
[----:B------:R-:W-:-:S13]  /*07c0*/  ISETP.NE.AND P3, PT, R6, RZ, PT ;  /* 0x000000ff0600720c */ /* 0x000fda0003f65270 */
[----:B------:R-:W-:Y:S05]  /*07d0*/  @!P3 BRA `(.L_x_5) ;  /* 0x00000004005cb947 */ /* 0x000fea0003800000 */
[----:B------:R-:W-:Y:S01]  /*07e0*/  ISETP.NE.AND P3, PT, R8, RZ, PT ;  /* 0x000000ff0800720c */ /* 0x000fe20003f65270 */
[----:B------:R-:W-:-:S12]  /*07f0*/  @!P0 BRA `(.L_x_6) ;  /* 0x0000000000948947 */ /* 0x000fd80003800000 */
[----:B------:R-:W-:Y:S02]  /*0800*/  IADD3 R19, PT, PT, R24, R5, RZ ;  /* 0x0000000518137210 */ /* 0x000fe40007ffe0ff */
        /* <DEDUP_REMOVED lines=10> */
[C---:B------:R-:W-:Y:S01]  /*08b0*/  R2UR UR14, R12.reuse ;  /* 0x000000000c0e72ca */ /* 0x040fe200000e0000 */
[----:B------:R-:W-:Y:S01]  /*08c0*/  VIADD R29, R19, 0x3 ;  /* 0x00000003131d7836 */ /* 0x000fe20000000000 */
[----:B------:R-:W-:Y:S01]  /*08d0*/  R2UR UR15, R13 ;  /* 0x000000000d0f72ca */ /* 0x000fe200000e0000 */
[----:B------:R-:W-:Y:S01]  /*08e0*/  VIADD R27, R19, 0x4 ;  /* 0x00000004131b7836 */ /* 0x000fe20000000000 */
[----:B------:R-:W-:Y:S01]  /*08f0*/  R2UR UR16, R12 ;  /* 0x000000000c1072ca */ /* 0x000fe200000e0000 */
[----:B------:R-:W-:-:S04]  /*0900*/  IMAD.WIDE.U32 R28, R29, 0x4, R14 ;  /* 0x000000041d1c7825 */ /* 0x000fc800078e000e */
[--C-:B0-----:R-:W-:Y:S01]  /*0910*/  IMAD.WIDE.U32 R16, R25, 0x4, R14.reuse ;  /* 0x0000000419107825 */ /* 0x101fe200078e000e */
[----:B------:R-:W-:Y:S01]  /*0920*/  R2UR UR17, R13 ;  /* 0x000000000d1172ca */ /* 0x000fe200000e0000 */
[----:B------:R-:W3:Y:S02]  /*0930*/  LDG.E R28, desc[UR12][R28.64] ;  /* 0x0000000c1c1c7981 */ /* 0x000ee4000c1e1900 */
[----:B------:R-:W-:Y:S02]  /*0940*/  IMAD.WIDE.U32 R26, R27, 0x4, R14 ;  /* 0x000000041b1a7825 */ /* 0x000fe400078e000e */
[----:B------:R0:W3:Y:S04]  /*0950*/  LDG.E R25, desc[UR10][R16.64] ;  /* 0x0000000a10197981 */ /* 0x0000e8000c1e1900 */
[----:B------:R-:W4:Y:S01]  /*0960*/  LDG.E R26, desc[UR10][R26.64] ;  /* 0x0000000a1a1a7981 */ /* 0x000f22000c1e1900 */
[----:B0-----:R-:W-:-:S04]  /*0970*/  VIADD R17, R19, 0x6 ;  /* 0x0000000613117836 */ /* 0x001fc80000000000 */
[----:B------:R-:W-:-:S06]  /*0980*/  IMAD.WIDE.U32 R16, R17, 0x4, R14 ;  /* 0x0000000411107825 */ /* 0x000fcc00078e000e */
[----:B------:R-:W4:Y:S01]  /*0990*/  LDG.E R17, desc[UR12][R16.64] ;  /* 0x0000000c10117981 */ /* 0x000f22000c1e1900 */
[----:B--2---:R-:W-:Y:S02]  /*09a0*/  IADD3 R2, PT, PT, R18, R21, R2 ;  /* 0x0000001512027210 */ /* 0x004fe40007ffe002 */
[C---:B------:R-:W-:Y:S01]  /*09b0*/  IADD3 R21, PT, PT, R19.reuse, 0x5, RZ ;  /* 0x0000000513157810 */ /* 0x040fe20007ffe0ff */
[----:B------:R-:W-:-:S04]  /*09c0*/  VIADD R19, R19, 0x7 ;  /* 0x0000000713137836 */ /* 0x000fc80000000000 */
[----:B------:R-:W-:-:S04]  /*09d0*/  IMAD.WIDE.U32 R20, R21, 0x4, R14 ;  /* 0x0000000415147825 */ /* 0x000fc800078e000e */
[----:B------:R-:W-:Y:S02]  /*09e0*/  IMAD.WIDE.U32 R18, R19, 0x4, R14 ;  /* 0x0000000413127825 */ /* 0x000fe400078e000e */
[----:B------:R-:W4:Y:S04]  /*09f0*/  LDG.E R21, desc[UR14][R20.64] ;  /* 0x0000000e14157981 */ /* 0x000f28000c1e1900 */
[----:B------:R-:W2:Y:S01]  /*0a00*/  LDG.E R18, desc[UR16][R18.64] ;  /* 0x0000001012127981 */ /* 0x000ea2000c1e1900 */
[----:B---3--:R-:W-:Y:S01]  /*0a10*/  IADD3 R2, PT, PT, R28, R25, R2 ;  /* 0x000000191c027210 */ /* 0x008fe20007ffe002 */
[----:B------:R-:W-:-:S03]  /*0a20*/  VIADD R5, R5, 0x8 ;  /* 0x0000000805057836 */ /* 0x000fc60000000000 */
[----:B----4-:R-:W-:-:S04]  /*0a30*/  IADD3 R2, PT, PT, R21, R26, R2 ;  /* 0x0000001a15027210 */ /* 0x010fc80007ffe002 */
[----:B--2---:R-:W-:-:S07]  /*0a40*/  IADD3 R2, PT, PT, R18, R17, R2 ;  /* 0x0000001112027210 */ /* 0x004fce0007ffe002 */
.L_x_6:
[----:B------:R-:W-:Y:S05]  /*0a50*/  @!P3 BRA `(.L_x_5) ;  /* 0x0000000000bcb947 */ /* 0x000fea0003800000 */
[----:B------:R-:W-:Y:S01]  /*0a60*/  ISETP.NE.AND P3, PT, R22, RZ, PT ;  /* 0x000000ff1600720c */ /* 0x000fe20003f65270 */
[----:B------:R-:W-:-:S12]  /*0a70*/  @!P1 BRA `(.L_x_7) ;  /* 0x00000000005c9947 */ /* 0x000fd80003800000 */
[----:B------:R-:W-:Y:S01]  /*0a80*/  IMAD.IADD R17, R24, 0x1, R5 ;  /* 0x0000000118117824 */ /* 0x000fe200078e0205 */
[C---:B------:R-:W-:Y:S02]  /*0a90*/  R2UR UR10, R12.reuse ;  /* 0x000000000c0a72ca */ /* 0x040fe400000e0000 */
[----:B------:R-:W-:Y:S01]  /*0aa0*/  R2UR UR11, R13 ;  /* 0x000000000d0b72ca */ /* 0x000fe200000e0000 */
[----:B-----5:R-:W-:Y:S01]  /*0ab0*/  IMAD.WIDE.U32 R26, R17, 0x4, R14 ;  /* 0x00000004111a7825 */ /* 0x020fe200078e000e */
[C---:B------:R-:W-:Y:S02]  /*0ac0*/  R2UR UR12, R12.reuse ;  /* 0x000000000c0c72ca */ /* 0x040fe400000e0000 */
[----:B------:R-:W-:Y:S01]  /*0ad0*/  R2UR UR13, R13 ;  /* 0x000000000d0d72ca */ /* 0x000fe200000e0000 */
[C---:B------:R-:W-:Y:S01]  /*0ae0*/  VIADD R21, R17.reuse, 0x2 ;  /* 0x0000000211157836 */ /* 0x040fe20000000000 */
[C---:B------:R-:W-:Y:S01]  /*0af0*/  IADD3 R19, PT, PT, R17.reuse, 0x1, RZ ;  /* 0x0000000111137810 */ /* 0x040fe20007ffe0ff */
[----:B------:R-:W-:Y:S01]  /*0b00*/  VIADD R25, R17, 0x3 ;  /* 0x0000000311197836 */ /* 0x000fe20000000000 */
[----:B------:R-:W-:-:S02]  /*0b10*/  R2UR UR14, R12 ;  /* 0x000000000c0e72ca */ /* 0x000fc400000e0000 */
[----:B------:R-:W-:Y:S01]  /*0b20*/  R2UR UR15, R13 ;  /* 0x000000000d0f72ca */ /* 0x000fe200000e0000 */
[--C-:B------:R-:W-:Y:S01]  /*0b30*/  IMAD.WIDE.U32 R16, R19, 0x4, R14.reuse ;  /* 0x0000000413107825 */ /* 0x100fe200078e000e */
[----:B------:R-:W-:Y:S01]  /*0b40*/  R2UR UR16, R12 ;  /* 0x000000000c1072ca */ /* 0x000fe200000e0000 */
[----:B------:R-:W2:Y:S01]  /*0b50*/  LDG.E R27, desc[UR10][R26.64] ;  /* 0x0000000a1a1b7981 */ /* 0x000ea2000c1e1900 */
[----:B------:R-:W-:Y:S01]  /*0b60*/  R2UR UR17, R13 ;  /* 0x000000000d1172ca */ /* 0x000fe200000e0000 */
[--C-:B------:R-:W-:Y:S02]  /*0b70*/  IMAD.WIDE.U32 R18, R21, 0x4, R14.reuse ;  /* 0x0000000415127825 */ /* 0x100fe400078e000e */
[----:B------:R-:W2:Y:S02]  /*0b80*/  LDG.E R16, desc[UR12][R16.64] ;  /* 0x0000000c10107981 */ /* 0x000ea4000c1e1900 */
[----:B------:R-:W-:-:S04]  /*0b90*/  IMAD.WIDE.U32 R20, R25, 0x4, R14 ;  /* 0x0000000419147825 */ /* 0x000fc800078e000e */
[----:B------:R-:W3:Y:S04]  /*0ba0*/  LDG.E R19, desc[UR14][R18.64] ;  /* 0x0000000e12137981 */ /* 0x000ee8000c1e1900 */
[----:B------:R-:W3:Y:S01]  /*0bb0*/  LDG.E R20, desc[UR16][R20.64] ;  /* 0x0000001014147981 */ /* 0x000ee2000c1e1900 */
[----:B------:R-:W-:Y:S01]  /*0bc0*/  VIADD R5, R5, 0x4 ;  /* 0x0000000405057836 */ /* 0x000fe20000000000 */
[----:B--2---:R-:W-:-:S04]  /*0bd0*/  IADD3 R2, PT, PT, R16, R27, R2 ;  /* 0x0000001b10027210 */ /* 0x004fc80007ffe002 */
[----:B---3--:R-:W-:-:S07]  /*0be0*/  IADD3 R2, PT, PT, R20, R19, R2 ;  /* 0x0000001314027210 */ /* 0x008fce0007ffe002 */
.L_x_7:
[----:B------:R-:W-:Y:S05]  /*0bf0*/  @!P3 BRA `(.L_x_5) ;  /* 0x000000000054b947 */ /* 0x000fea0003800000 */
[----:B------:R-:W-:Y:S01]  /*0c00*/  R2UR UR10, R12 ;  /* 0x000000000c0a72ca */ /* 0x000fe200000e0000 */
[----:B------:R-:W-:Y:S01]  /*0c10*/  IMAD.IADD R5, R24, 0x1, R5 ;  /* 0x0000000118057824 */ /* 0x000fe200078e0205 */
[----:B------:R-:W-:-:S03]  /*0c20*/  R2UR UR11, R13 ;  /* 0x000000000d0b72ca */ /* 0x000fc600000e0000 */
[----:B-----5:R-:W-:-:S10]  /*0c30*/  IMAD.WIDE.U32 R16, R5, 0x4, R14 ;  /* 0x0000000405107825 */ /* 0x020fd400078e000e */
[----:B------:R-:W2:Y:S01]  /*0c40*/  LDG.E R17, desc[UR10][R16.64] ;  /* 0x0000000a10117981 */ /* 0x000ea2000c1e1900 */
[----:B------:R-:W-:Y:S02]  /*0c50*/  ISETP.NE.AND P3, PT, R22, 0x1, PT ;  /* 0x000000011600780c */ /* 0x000fe40003f65270 */
[----:B--2---:R-:W-:-:S11]  /*0c60*/  IADD3 R2, PT, PT, R2, R17, RZ ;  /* 0x0000001102027210 */ /* 0x004fd60007ffe0ff */
[----:B------:R-:W-:Y:S05]  /*0c70*/  @!P3 BRA `(.L_x_5) ;  /* 0x000000000034b947 */ /* 0x000fea0003800000 */
[----:B------:R-:W-:Y:S01]  /*0c80*/  ISETP.NE.AND P3, PT, R22, 0x2, PT ;  /* 0x000000021600780c */ /* 0x000fe20003f65270 */
[----:B------:R-:W-:Y:S01]  /*0c90*/  VIADD R17, R5, 0x1 ;  /* 0x0000000105117836 */ /* 0x000fe20000000000 */
[----:B------:R-:W-:Y:S02]  /*0ca0*/  R2UR UR10, R12 ;  /* 0x000000000c0a72ca */ /* 0x000fe400000e0000 */
[----:B------:R-:W-:Y:S01]  /*0cb0*/  R2UR UR11, R13 ;  /* 0x000000000d0b72ca */ /* 0x000fe200000e0000 */
[----:B------:R-:W-:-:S08]  /*0cc0*/  IMAD.WIDE.U32 R16, R17, 0x4, R14 ;  /* 0x0000000411107825 */ /* 0x000fd000078e000e */
[----:B------:R-:W-:Y:S01]  /*0cd0*/  @P3 R2UR UR12, R12 ;  /* 0x000000000c0c32ca */ /* 0x000fe200000e0000 */
[----:B------:R-:W-:Y:S01]  /*0ce0*/  @P3 VIADD R5, R5, 0x2 ;  /* 0x0000000205053836 */ /* 0x000fe20000000000 */
[----:B------:R-:W-:Y:S02]  /*0cf0*/  @P3 R2UR UR13, R13 ;  /* 0x000000000d0d32ca */ /* 0x000fe400000e0000 */
[----:B------:R-:W2:Y:S01]  /*0d00*/  LDG.E R17, desc[UR10][R16.64] ;  /* 0x0000000a10117981 */ /* 0x000ea2000c1e1900 */
[----:B------:R-:W-:-:S10]  /*0d10*/  @P3 IMAD.WIDE.U32 R14, R5, 0x4, R14 ;  /* 0x00000004050e3825 */ /* 0x000fd400078e000e */
[----:B------:R-:W3:Y:S01]  /*0d20*/  @P3 LDG.E R15, desc[UR12][R14.64] ;  /* 0x0000000c0e0f3981 */ /* 0x000ee2000c1e1900 */
[----:B--2---:R-:W-:-:S04]  /*0d30*/  IMAD.IADD R2, R2, 0x1, R17 ;  /* 0x0000000102027824 */ /* 0x004fc800078e0211 */
[----:B---3--:R-:W-:-:S07]  /*0d40*/  @P3 IMAD.IADD R2, R2, 0x1, R15 ;  /* 0x0000000102023824 */ /* 0x008fce00078e020f */
.L_x_5:
[----:B------:R-:W-:Y:S05]  /*0d50*/  @P2 BRA `(.L_x_8) ;  /* 0xfffffff400482947 */ /* 0x000fea000383ffff */
.L_x_2:
[----:B------:R-:W1:Y:S01]  /*0d60*/  LDCU UR4, c[0x0][0x390] ;  /* 0x00007200ff0477ac */ /* 0x000e620008000800 */
[----:B------:R-:W-:Y:S01]  /*0d70*/  HFMA2 R25, -RZ, RZ, 0, 0 ;  /* 0x00000000ff197431 */ /* 0x000fe200000001ff */
[----:B-1----:R-:W-:-:S09]  /*0d80*/  UISETP.GE.AND UP0, UPT, UR4, 0x1, UPT ;  /* 0x000000010400788c */ /* 0x002fd2000bf06270 */
[----:B------:R-:W-:Y:S05]  /*0d90*/  BRA.U !UP0, `(.L_x_9) ;  /* 0x0000000d082c7547 */ /* 0x000fea000b800000 */
[----:B------:R-:W-:Y:S01]  /*0da0*/  ISETP.GE.AND P0, PT, R9, 0x1, PT ;  /* 0x000000010900780c */ /* 0x000fe20003f06270 */
[----:B------:R-:W-:-:S12]  /*0db0*/  BSSY.RECONVERGENT B0, `(.L_x_9) ;  /* 0x00000c9000007945 */ /* 0x000fd80003800200 */
[----:B------:R-:W-:Y:S05]  /*0dc0*/  @!P0 BRA `(.L_x_10) ;  /* 0x0000000c001c8947 */ /* 0x000fea0003800000 */
[----:B------:R-:W1:Y:S01]  /*0dd0*/  LDC R8, c[0x0][0x38c] ;  /* 0x0000e300ff087b82 */ /* 0x000e620000000800 */
[----:B------:R-:W2:Y:S01]  /*0de0*/  LDCU UR4, c[0x0][0x388] ;  /* 0x00007100ff0477ac */ /* 0x000ea20008000800 */
[C---:B------:R-:W-:Y:S01]  /*0df0*/  LOP3.LUT R5, R9.reuse, 0xf, RZ, 0xc0, !PT ;  /* 0x0000000f09057812 */ /* 0x040fe200078ec0ff */
[----:B------:R-:W-:Y:S01]  /*0e00*/  IMAD.MOV.U32 R25, RZ, RZ, RZ ;  /* 0x000000ffff197224 */ /* 0x000fe200078e00ff */
[----:B------:R-:W-:-:S03]  /*0e10*/  LOP3.LUT R6, R9, 0x7, RZ, 0xc0, !PT ;  /* 0x0000000709067812 */ /* 0x000fc600078ec0ff */
[----:B------:R-:W-:Y:S02]  /*0e20*/  VIADD R10, R5, 0xffffffff ;  /* 0xffffffff050a7836 */ /* 0x000fe40000000000 */
[----:B-----5:R-:W-:-:S03]  /*0e30*/  VIADD R14, R6, 0xffffffff ;  /* 0xffffffff060e7836 */ /* 0x020fc60000000000 */
[----:B------:R-:W-:Y:S02]  /*0e40*/  ISETP.GE.U32.AND P0, PT, R10, 0x7, PT ;  /* 0x000000070a00780c */ /* 0x000fe40003f06070 */
[----:B------:R-:W-:Y:S02]  /*0e50*/  ISETP.GE.U32.AND P1, PT, R14, 0x3, PT ;  /* 0x000000030e00780c */ /* 0x000fe40003f26070 */
[----:B--2---:R-:W-:Y:S02]  /*0e60*/  IADD3 R10, PT, PT, R11, UR4, RZ ;  /* 0x000000040b0a7c10 */ /* 0x004fe4000fffe0ff */
[----:B-1----:R-:W-:Y:S01]  /*0e70*/  IADD3 R4, PT, PT, R8, UR6, R4 ;  /* 0x0000000608047c10 */ /* 0x002fe2000fffe004 */
[----:B------:R-:W-:Y:S01]  /*0e80*/  IMAD.IADD R7, R7, 0x1, R8 ;  /* 0x0000000107077824 */ /* 0x000fe200078e0208 */
[C---:B------:R-:W-:Y:S02]  /*0e90*/  LOP3.LUT R8, R9.reuse, 0x7ffffff0, RZ, 0xc0, !PT ;  /* 0x7ffffff009087812 */ /* 0x040fe400078ec0ff */
[----:B------:R-:W-:Y:S01]  /*0ea0*/  LOP3.LUT R9, R9, 0x3, RZ, 0xc0, !PT ;  /* 0x0000000309097812 */ /* 0x000fe200078ec0ff */
[----:B------:R-:W-:-:S02]  /*0eb0*/  IMAD R4, R11, -0x18, R4 ;  /* 0xffffffe80b047824 */ /* 0x000fc400078e0204 */
[----:B------:R-:W-:Y:S02]  /*0ec0*/  IMAD.MOV R11, RZ, RZ, -R8 ;  /* 0x000000ffff0b7224 */ /* 0x000fe400078e0a08 */
[----:B------:R-:W-:-:S07]  /*0ed0*/  VIADD R24, R4, 0x7 ;  /* 0x0000000704187836 */ /* 0x000fce0000000000 */
.L_x_20:
[----:B-----5:R-:W1:Y:S01]  /*0ee0*/  LDC.64 R14, c[0x0][0x380] ;  /* 0x0000e000ff0e7b82 */ /* 0x020e620000000a00 */
[----:B0-----:R-:W-:Y:S01]  /*0ef0*/  R2UR UR4, R12 ;  /* 0x000000000c0472ca */ /* 0x001fe200000e0000 */
[----:B------:R-:W-:Y:S01]  /*0f00*/  IMAD.IADD R17, R10, 0x1, R3 ;  /* 0x000000010a117824 */ /* 0x000fe200078e0203 */
[----:B------:R-:W-:-:S03]  /*0f10*/  R2UR UR5, R13 ;  /* 0x000000000d0572ca */ /* 0x000fc600000e0000 */
[----:B-1----:R-:W-:-:S10]  /*0f20*/  IMAD.WIDE.U32 R14, R17, 0x8, R14 ;  /* 0x00000008110e7825 */ /* 0x002fd400078e000e */
[----:B------:R-:W5:Y:S01]  /*0f30*/  LDG.E.64 R14, desc[UR4][R14.64] ;  /* 0x000000040e0e7981 */ /* 0x000f62000c1e1b00 */
[----:B------:R-:W0:Y:S01]  /*0f40*/  LDCU.64 UR4, c[0x0][0x390] ;  /* 0x00007200ff0477ac */ /* 0x000e220008000a00 */
[----:B------:R-:W-:Y:S01]  /*0f50*/  VIADD R3, R3, 0x1 ;  /* 0x0000000103037836 */ /* 0x000fe20000000000 */
[----:B------:R-:W-:Y:S01]  /*0f60*/  MOV R4, RZ ;  /* 0x000000ff00047202 */ /* 0x000fe20000000f00 */
[----:B0-----:R-:W-:-:S03]  /*0f70*/  UISETP.GE.U32.AND UP0, UPT, UR5, 0x10, UPT ;  /* 0x000000100500788c */ /* 0x001fc6000bf06070 */
[----:B------:R-:W-:-:S06]  /*0f80*/  ISETP.GE.AND P2, PT, R3, UR4, PT ;  /* 0x0000000403007c0c */ /* 0x000fcc000bf46270 */
[----:B------:R-:W-:Y:S07]  /*0f90*/  BRA.U !UP0, `(.L_x_11) ;  /* 0x0000000508207547 */ /* 0x000fee000b800000 */
[----:B------:R-:W-:Y:S01]  /*0fa0*/  BSSY.RECONVERGENT B2, `(.L_x_12) ;  /* 0x0000046000027945 */ /* 0x000fe20003800200 */
[----:B------:R-:W-:Y:S02]  /*0fb0*/  IMAD.MOV.U32 R27, RZ, RZ, R24 ;  /* 0x000000ffff1b7224 */ /* 0x000fe400078e0018 */
[----:B------:R-:W-:-:S07]  /*0fc0*/  IMAD.MOV.U32 R4, RZ, RZ, R11 ;  /* 0x000000ffff047224 */ /* 0x000fce00078e000b */
.L_x_13:
[C---:B------:R-:W-:Y:S01]  /*0fd0*/  R2UR UR4, R12.reuse ;  /* 0x000000000c0472ca */ /* 0x040fe200000e0000 */
[----:B------:R-:W-:Y:S01]  /*0fe0*/  VIADD R23, R27, 0xfffffff9 ;  /* 0xfffffff91b177836 */ /* 0x000fe20000000000 */
[----:B------:R-:W-:Y:S01]  /*0ff0*/  R2UR UR5, R13 ;  /* 0x000000000d0572ca */ /* 0x000fe200000e0000 */
[----:B------:R-:W-:Y:S01]  /*1000*/  VIADD R21, R27, 0xfffffffa ;  /* 0xfffffffa1b157836 */ /* 0x000fe20000000000 */
[----:B------:R-:W-:Y:S01]  /*1010*/  R2UR UR10, R12 ;  /* 0x000000000c0a72ca */ /* 0x000fe200000e0000 */
[----:B-----5:R-:W-:Y:S01]  /*1020*/  IMAD.WIDE.U32 R22, R23, 0x4, R14 ;  /* 0x0000000417167825 */ /* 0x020fe200078e000e */
[----:B------:R-:W-:-:S03]  /*1030*/  R2UR UR11, R13 ;  /* 0x000000000d0b72ca */ /* 0x000fc600000e0000 */
[----:B------:R-:W-:Y:S01]  /*1040*/  IMAD.WIDE.U32 R20, R21, 0x4, R14 ;  /* 0x0000000415147825 */ /* 0x000fe200078e000e */
[----:B------:R-:W-:-:S03]  /*1050*/  IADD3 R19, PT, PT, R27, -0x5, RZ ;  /* 0xfffffffb1b137810 */ /* 0x000fc60007ffe0ff */
[----:B------:R-:W-:Y:S02]  /*1060*/  VIADD R17, R27, 0xfffffffc ;  /* 0xfffffffc1b117836 */ /* 0x000fe40000000000 */
[----:B------:R0:W2:Y:S01]  /*1070*/  LDG.E R22, desc[UR4][R22.64] ;  /* 0x0000000416167981 */ /* 0x0000a2000c1e1900 */
[----:B------:R-:W-:-:S03]  /*1080*/  IMAD.WIDE.U32 R18, R19, 0x4, R14 ;  /* 0x0000000413127825 */ /* 0x000fc600078e000e */
[----:B------:R1:W2:Y:S01]  /*1090*/  LDG.E R20, desc[UR10][R20.64] ;  /* 0x0000000a14147981 */ /* 0x0002a2000c1e1900 */
[----:B------:R-:W-:-:S03]  /*10a0*/  IMAD.WIDE.U32 R16, R17, 0x4, R14 ;  /* 0x0000000411107825 */ /* 0x000fc600078e000e */
[----:B------:R3:W4:Y:S04]  /*10b0*/  LDG.E R26, desc[UR4][R18.64] ;  /* 0x00000004121a7981 */ /* 0x000728000c1e1900 */
[----:B------:R3:W4:Y:S01]  /*10c0*/  LDG.E R29, desc[UR10][R16.64] ;  /* 0x0000000a101d7981 */ /* 0x000722000c1e1900 */
[C---:B0-----:R-:W-:Y:S01]  /*10d0*/  VIADD R23, R27.reuse, 0xfffffffd ;  /* 0xfffffffd1b177836 */ /* 0x041fe20000000000 */
[C---:B------:R-:W-:Y:S01]  /*10e0*/  R2UR UR12, R12.reuse ;  /* 0x000000000c0c72ca */ /* 0x040fe200000e0000 */
[----:B-1----:R-:W-:Y:S01]  /*10f0*/  VIADD R21, R27, 0xfffffffe ;  /* 0xfffffffe1b157836 */ /* 0x002fe20000000000 */
[----:B------:R-:W-:Y:S02]  /*1100*/  R2UR UR13, R13 ;  /* 0x000000000d0d72ca */ /* 0x000fe400000e0000 */
[----:B------:R-:W-:Y:S01]  /*1110*/  R2UR UR14, R12 ;  /* 0x000000000c0e72ca */ /* 0x000fe200000e0000 */
[----:B---3--:R-:W-:Y:S01]  /*1120*/  VIADD R19, R27, 0xffffffff ;  /* 0xffffffff1b137836 */ /* 0x008fe20000000000 */
[----:B------:R-:W-:Y:S01]  /*1130*/  R2UR UR15, R13 ;  /* 0x000000000d0f72ca */ /* 0x000fe200000e0000 */
[----:B------:R-:W-:-:S04]  /*1140*/  IMAD.WIDE.U32 R16, R27, 0x4, R14 ;  /* 0x000000041b107825 */ /* 0x000fc800078e000e */
[----:B------:R-:W-:-:S06]  /*1150*/  IMAD.WIDE.U32 R18, R19, 0x4, R14 ;  /* 0x0000000413127825 */ /* 0x000fcc00078e000e */
[----:B------:R-:W3:Y:S01]  /*1160*/  LDG.E R18, desc[UR12][R18.64] ;  /* 0x0000000c12127981 */ /* 0x000ee2000c1e1900 */
[----:B--2---:R-:W-:Y:S01]  /*1170*/  IADD3 R25, PT, PT, R20, R22, R25 ;  /* 0x0000001614197210 */ /* 0x004fe20007ffe019 */
[----:B------:R-:W-:-:S04]  /*1180*/  IMAD.WIDE.U32 R22, R23, 0x4, R14 ;  /* 0x0000000417167825 */ /* 0x000fc800078e000e */
[----:B------:R-:W-:Y:S02]  /*1190*/  IMAD.WIDE.U32 R20, R21, 0x4, R14 ;  /* 0x0000000415147825 */ /* 0x000fe400078e000e */
[----:B------:R-:W2:Y:S01]  /*11a0*/  LDG.E R22, desc[UR4][R22.64] ;  /* 0x0000000416167981 */ /* 0x000ea2000c1e1900 */
[----:B----4-:R-:W-:Y:S01]  /*11b0*/  IADD3 R29, PT, PT, R29, R26, R25 ;  /* 0x0000001a1d1d7210 */ /* 0x010fe20007ffe019 */
[C---:B------:R-:W-:Y:S01]  /*11c0*/  VIADD R26, R27.reuse, 0x2 ;  /* 0x000000021b1a7836 */ /* 0x040fe20000000000 */
[----:B------:R-:W-:Y:S01]  /*11d0*/  IADD3 R25, PT, PT, R27, 0x1, RZ ;  /* 0x000000011b197810 */ /* 0x000fe20007ffe0ff */
[----:B------:R0:W2:Y:S04]  /*11e0*/  LDG.E R28, desc[UR10][R20.64] ;  /* 0x0000000a141c7981 */ /* 0x0000a8000c1e1900 */
[----:B------:R1:W3:Y:S01]  /*11f0*/  LDG.E R23, desc[UR14][R16.64] ;  /* 0x0000000e10177981 */ /* 0x0002e2000c1e1900 */
[----:B0-----:R-:W-:-:S05]  /*1200*/  IMAD.WIDE.U32 R20, R26, 0x4, R14 ;  /* 0x000000041a147825 */ /* 0x001fca00078e000e */
[----:B------:R0:W4:Y:S01]  /*1210*/  LDG.E R26, desc[UR10][R20.64] ;  /* 0x0000000a141a7981 */ /* 0x000122000c1e1900 */
[----:B-1----:R-:W-:-:S05]  /*1220*/  IMAD.WIDE.U32 R16, R25, 0x4, R14 ;  /* 0x0000000419107825 */ /* 0x002fca00078e000e */
[----:B------:R1:W4:Y:S01]  /*1230*/  LDG.E R25, desc[UR4][R16.64] ;  /* 0x0000000410197981 */ /* 0x000322000c1e1900 */
[C---:B------:R-:W-:Y:S01]  /*1240*/  VIADD R19, R27.reuse, 0x3 ;  /* 0x000000031b137836 */ /* 0x040fe20000000000 */
[----:B--2---:R-:W-:Y:S01]  /*1250*/  IADD3 R28, PT, PT, R28, R22, R29 ;  /* 0x000000161c1c7210 */ /* 0x004fe20007ffe01d */
[----:B------:R-:W-:-:S03]  /*1260*/  VIADD R29, R27, 0x5 ;  /* 0x000000051b1d7836 */ /* 0x000fc60000000000 */
[----:B---3--:R-:W-:Y:S01]  /*1270*/  IADD3 R28, PT, PT, R23, R18, R28 ;  /* 0x00000012171c7210 */ /* 0x008fe20007ffe01c */
[----:B------:R-:W-:Y:S02]  /*1280*/  VIADD R23, R27, 0x4 ;  /* 0x000000041b177836 */ /* 0x000fe40000000000 */
[----:B------:R-:W-:-:S04]  /*1290*/  IMAD.WIDE.U32 R18, R19, 0x4, R14 ;  /* 0x0000000413127825 */ /* 0x000fc800078e000e */
[--C-:B0-----:R-:W-:Y:S01]  /*12a0*/  IMAD.WIDE.U32 R20, R29, 0x4, R14.reuse ;  /* 0x000000041d147825 */ /* 0x101fe200078e000e */
[----:B------:R-:W-:Y:S01]  /*12b0*/  IADD3 R29, PT, PT, R27, 0x6, RZ ;  /* 0x000000061b1d7810 */ /* 0x000fe20007ffe0ff */
[----:B------:R0:W2:Y:S02]  /*12c0*/  LDG.E R22, desc[UR4][R18.64] ;  /* 0x0000000412167981 */ /* 0x0000a4000c1e1900 */
[----:B-1----:R-:W-:Y:S02]  /*12d0*/  IMAD.WIDE.U32 R16, R23, 0x4, R14 ;  /* 0x0000000417107825 */ /* 0x002fe400078e000e */
[----:B------:R-:W3:Y:S01]  /*12e0*/  LDG.E R20, desc[UR12][R20.64] ;  /* 0x0000000c14147981 */ /* 0x000ee2000c1e1900 */
[----:B----4-:R-:W-:Y:S01]  /*12f0*/  IADD3 R25, PT, PT, R26, R25, R28 ;  /* 0x000000191a197210 */ /* 0x010fe20007ffe01c */
[----:B------:R-:W-:Y:S02]  /*1300*/  IMAD.WIDE.U32 R28, R29, 0x4, R14 ;  /* 0x000000041d1c7825 */ /* 0x000fe400078e000e */
[----:B------:R1:W2:Y:S02]  /*1310*/  LDG.E R23, desc[UR10][R16.64] ;  /* 0x0000000a10177981 */ /* 0x0002a4000c1e1900 */
[----:B0-----:R-:W-:-:S02]  /*1320*/  VIADD R19, R27, 0x7 ;  /* 0x000000071b137836 */ /* 0x001fc40000000000 */
[----:B------:R-:W-:Y:S01]  /*1330*/  VIADD R26, R27, 0x8 ;  /* 0x000000081b1a7836 */ /* 0x000fe20000000000 */
[----:B------:R-:W3:Y:S01]  /*1340*/  LDG.E R29, desc[UR4][R28.64] ;  /* 0x000000041c1d7981 */ /* 0x000ee2000c1e1900 */
[----:B------:R-:W-:-:S04]  /*1350*/  IMAD.WIDE.U32 R18, R19, 0x4, R14 ;  /* 0x0000000413127825 */ /* 0x000fc800078e000e */
[----:B-1----:R-:W-:Y:S02]  /*1360*/  IMAD.WIDE.U32 R16, R26, 0x4, R14 ;  /* 0x000000041a107825 */ /* 0x002fe400078e000e */
[----:B------:R-:W4:Y:S04]  /*1370*/  LDG.E R19, desc[UR10][R18.64] ;  /* 0x0000000a12137981 */ /* 0x000f28000c1e1900 */
[----:B------:R-:W4:Y:S01]  /*1380*/  LDG.E R16, desc[UR12][R16.64] ;  /* 0x0000000c10107981 */ /* 0x000f22000c1e1900 */
[----:B------:R-:W-:-:S05]  /*1390*/  VIADD R4, R4, 0x10 ;  /* 0x0000001004047836 */ /* 0x000fca0000000000 */
[----:B------:R-:W-:Y:S02]  /*13a0*/  ISETP.NE.AND P3, PT, R4, RZ, PT ;  /* 0x000000ff0400720c */ /* 0x000fe40003f65270 */
[----:B------:R-:W-:Y:S02]  /*13b0*/  IADD3 R27, PT, PT, R27, 0x10, RZ ;  /* 0x000000101b1b7810 */ /* 0x000fe40007ffe0ff */
[----:B--2---:R-:W-:-:S04]  /*13c0*/  IADD3 R22, PT, PT, R23, R22, R25 ;  /* 0x0000001617167210 */ /* 0x004fc80007ffe019 */
[----:B---3--:R-:W-:-:S04]  /*13d0*/  IADD3 R20, PT, PT, R29, R20, R22 ;  /* 0x000000141d147210 */ /* 0x008fc80007ffe016 */
[----:B----4-:R-:W-:Y:S01]  /*13e0*/  IADD3 R25, PT, PT, R16, R19, R20 ;  /* 0x0000001310197210 */ /* 0x010fe20007ffe014 */
[----:B------:R-:W-:Y:S06]  /*13f0*/  @P3 BRA `(.L_x_13) ;  /* 0xfffffff800f43947 */ /* 0x000fec000383ffff */
[----:B------:R-:W-:Y:S05]  /*1400*/  BSYNC.RECONVERGENT B2 ;  /* 0x0000000000027941 */ /* 0x000fea0003800200 */
.L_x_12:
[----:B------:R-:W-:-:S07]  /*1410*/  IMAD.MOV.U32 R4, RZ, RZ, R8 ;  /* 0x000000ffff047224 */ /* 0x000fce00078e0008 */
.L_x_11:
[----:B------:R-:W-:Y:S01]  /*1420*/  ISETP.NE.AND P3, PT, R5, RZ, PT ;  /* 0x000000ff0500720c */ /* 0x000fe20003f65270 */
[----:B------:R-:W-:-:S12]  /*1430*/  BSSY.RECONVERGENT B2, `(.L_x_14) ;  /* 0x000005f000027945 */ /* 0x000fd80003800200 */
[----:B------:R-:W-:Y:S05]  /*1440*/  @!P3 BRA `(.L_x_15) ;  /* 0x000000040074b947 */ /* 0x000fea0003800000 */
[----:B------:R-:W-:Y:S01]  /*1450*/  BSSY.RECONVERGENT B3, `(.L_x_16) ;  /* 0x000002a000037945 */ /* 0x000fe20003800200 */
[----:B------:R-:W-:-:S03]  /*1460*/  ISETP.NE.AND P3, PT, R6, RZ, PT ;  /* 0x000000ff0600720c */ /* 0x000fc60003f65270 */
[----:B------:R-:W-:Y:S10]  /*1470*/  @!P0 BRA `(.L_x_17) ;  /* 0x00000000009c8947 */ /* 0x000ff40003800000 */
[----:B------:R-:W-:Y:S01]  /*1480*/  IMAD.IADD R21, R7, 0x1, R4 ;  /* 0x0000000107157824 */ /* 0x000fe200078e0204 */
[C---:B------:R-:W-:Y:S02]  /*1490*/  R2UR UR10, R12.reuse ;  /* 0x000000000c0a72ca */ /* 0x040fe400000e0000 */
[----:B------:R-:W-:Y:S01]  /*14a0*/  R2UR UR11, R13 ;  /* 0x000000000d0b72ca */ /* 0x000fe200000e0000 */
[----:B------:R-:W-:Y:S01]  /*14b0*/  VIADD R29, R21, 0x1 ;  /* 0x00000001151d7836 */ /* 0x000fe20000000000 */
[C---:B------:R-:W-:Y:S02]  /*14c0*/  R2UR UR14, R12.reuse ;  /* 0x000000000c0e72ca */ /* 0x040fe400000e0000 */
[C---:B------:R-:W-:Y:S02]  /*14d0*/  R2UR UR15, R13.reuse ;  /* 0x000000000d0f72ca */ /* 0x040fe400000e0000 */
[----:B------:R-:W-:Y:S02]  /*14e0*/  R2UR UR4, R12 ;  /* 0x000000000c0472ca */ /* 0x000fe400000e0000 */
[----:B------:R-:W-:-:S02]  /*14f0*/  R2UR UR5, R13 ;  /* 0x000000000d0572ca */ /* 0x000fc400000e0000 */
[C---:B------:R-:W-:Y:S02]  /*1500*/  R2UR UR12, R12.reuse ;  /* 0x000000000c0c72ca */ /* 0x040fe400000e0000 */
[----:B------:R-:W-:Y:S01]  /*1510*/  R2UR UR13, R13 ;  /* 0x000000000d0d72ca */ /* 0x000fe200000e0000 */
[C---:B------:R-:W-:Y:S01]  /*1520*/  VIADD R17, R21.reuse, 0x3 ;  /* 0x0000000315117836 */ /* 0x040fe20000000000 */
[----:B------:R-:W-:Y:S01]  /*1530*/  IADD3 R23, PT, PT, R21, 0x2, RZ ;  /* 0x0000000215177810 */ /* 0x000fe20007ffe0ff */
[--C-:B-----5:R-:W-:Y:S01]  /*1540*/  IMAD.WIDE.U32 R28, R29, 0x4, R14.reuse ;  /* 0x000000041d1c7825 */ /* 0x120fe200078e000e */
[----:B------:R-:W-:Y:S02]  /*1550*/  R2UR UR16, R12 ;  /* 0x000000000c1072ca */ /* 0x000fe400000e0000 */
[----:B------:R-:W-:Y:S01]  /*1560*/  R2UR UR17, R13 ;  /* 0x000000000d1172ca */ /* 0x000fe200000e0000 */
[--C-:B------:R-:W-:Y:S02]  /*1570*/  IMAD.WIDE.U32 R26, R21, 0x4, R14.reuse ;  /* 0x00000004151a7825 */ /* 0x100fe400078e000e */
[----:B------:R-:W2:Y:S02]  /*1580*/  LDG.E R28, desc[UR10][R28.64] ;  /* 0x0000000a1c1c7981 */ /* 0x000ea4000c1e1900 */
[----:B------:R-:W-:-:S02]  /*1590*/  IMAD.WIDE.U32 R16, R17, 0x4, R14 ;  /* 0x0000000411107825 */ /* 0x000fc400078e000e */
[----:B------:R-:W2:Y:S02]  /*15a0*/  LDG.E R26, desc[UR4][R26.64] ;  /* 0x000000041a1a7981 */ /* 0x000ea4000c1e1900 */
[----:B------:R-:W-:-:S04]  /*15b0*/  IMAD.WIDE.U32 R22, R23, 0x4, R14 ;  /* 0x0000000417167825 */ /* 0x000fc800078e000e */
[C---:B------:R-:W-:Y:S01]  /*15c0*/  VIADD R20, R21.reuse, 0x5 ;  /* 0x0000000515147836 */ /* 0x040fe20000000000 */
[----:B------:R0:W3:Y:S01]  /*15d0*/  LDG.E R29, desc[UR14][R16.64] ;  /* 0x0000000e101d7981 */ /* 0x0000e2000c1e1900 */
[----:B------:R-:W-:-:S03]  /*15e0*/  VIADD R19, R21, 0x4 ;  /* 0x0000000415137836 */ /* 0x000fc60000000000 */
[----:B------:R1:W3:Y:S01]  /*15f0*/  LDG.E R27, desc[UR12][R22.64] ;  /* 0x0000000c161b7981 */ /* 0x0002e2000c1e1900 */
[----:B------:R-:W-:-:S04]  /*1600*/  IMAD.WIDE.U32 R18, R19, 0x4, R14 ;  /* 0x0000000413127825 */ /* 0x000fc800078e000e */
[--C-:B0-----:R-:W-:Y:S01]  /*1610*/  IMAD.WIDE.U32 R16, R20, 0x4, R14.reuse ;  /* 0x0000000414107825 */ /* 0x101fe200078e000e */
[C---:B------:R-:W-:Y:S01]  /*1620*/  IADD3 R20, PT, PT, R21.reuse, 0x6, RZ ;  /* 0x0000000615147810 */ /* 0x040fe20007ffe0ff */
[----:B------:R-:W4:Y:S02]  /*1630*/  LDG.E R18, desc[UR16][R18.64] ;  /* 0x0000001012127981 */ /* 0x000f24000c1e1900 */
[----:B-1----:R-:W-:Y:S02]  /*1640*/  VIADD R23, R21, 0x7 ;  /* 0x0000000715177836 */ /* 0x002fe40000000000 */
[--C-:B------:R-:W-:Y:S01]  /*1650*/  IMAD.WIDE.U32 R20, R20, 0x4, R14.reuse ;  /* 0x0000000414147825 */ /* 0x100fe200078e000e */
[----:B------:R-:W4:Y:S03]  /*1660*/  LDG.E R17, desc[UR4][R16.64] ;  /* 0x0000000410117981 */ /* 0x000f26000c1e1900 */
[----:B------:R-:W-:-:S02]  /*1670*/  IMAD.WIDE.U32 R22, R23, 0x4, R14 ;  /* 0x0000000417167825 */ /* 0x000fc400078e000e */
[----:B------:R-:W4:Y:S04]  /*1680*/  LDG.E R20, desc[UR10][R20.64] ;  /* 0x0000000a14147981 */ /* 0x000f28000c1e1900 */
[----:B------:R-:W4:Y:S01]  /*1690*/  LDG.E R22, desc[UR4][R22.64] ;  /* 0x0000000416167981 */ /* 0x000f22000c1e1900 */
[----:B------:R-:W-:Y:S01]  /*16a0*/  VIADD R4, R4, 0x8 ;  /* 0x0000000804047836 */ /* 0x000fe20000000000 */
[----:B--2---:R-:W-:-:S04]  /*16b0*/  IADD3 R26, PT, PT, R28, R26, R25 ;  /* 0x0000001a1c1a7210 */ /* 0x004fc80007ffe019 */
[----:B---3--:R-:W-:-:S04]  /*16c0*/  IADD3 R26, PT, PT, R29, R27, R26 ;  /* 0x0000001b1d1a7210 */ /* 0x008fc80007ffe01a */
[----:B----4-:R-:W-:-:S04]  /*16d0*/  IADD3 R25, PT, PT, R17, R18, R26 ;  /* 0x0000001211197210 */ /* 0x010fc80007ffe01a */
[----:B------:R-:W-:-:S07]  /*16e0*/  IADD3 R25, PT, PT, R22, R20, R25 ;  /* 0x0000001416197210 */ /* 0x000fce0007ffe019 */
.L_x_17:
[----:B------:R-:W-:Y:S05]  /*16f0*/  BSYNC.RECONVERGENT B3 ;  /* 0x0000000000037941 */ /* 0x000fea0003800200 */
.L_x_16:
[----:B------:R-:W-:Y:S05]  /*1700*/  @!P3 BRA `(.L_x_15) ;  /* 0x0000000000c4b947 */ /* 0x000fea0003800000 */
[----:B------:R-:W-:Y:S01]  /*1710*/  BSSY.RECONVERGENT B3, `(.L_x_18) ;  /* 0x000001a000037945 */ /* 0x000fe20003800200 */
[----:B------:R-:W-:-:S03]  /*1720*/  ISETP.NE.AND P3, PT, R9, RZ, PT ;  /* 0x000000ff0900720c */ /* 0x000fc60003f65270 */
[----:B------:R-:W-:Y:S10]  /*1730*/  @!P1 BRA `(.L_x_19) ;  /* 0x00000000005c9947 */ /* 0x000ff40003800000 */
        /* <DEDUP_REMOVED lines=23> */
.L_x_19:
[----:B------:R-:W-:Y:S05]  /*18b0*/  BSYNC.RECONVERGENT B3 ;  /* 0x0000000000037941 */ /* 0x000fea0003800200 */
.L_x_18:
[----:B------:R-:W-:Y:S05]  /*18c0*/  @!P3 BRA `(.L_x_15) ;  /* 0x000000000054b947 */ /* 0x000fea0003800000 */
[----:B------:R-:W-:Y:S02]  /*18d0*/  R2UR UR4, R12 ;  /* 0x000000000c0472ca */ /* 0x000fe400000e0000 */
[----:B------:R-:W-:Y:S02]  /*18e0*/  R2UR UR5, R13 ;  /* 0x000000000d0572ca */ /* 0x000fe400000e0000 */
[----:B------:R-:W-:-:S05]  /*18f0*/  IADD3 R19, PT, PT, R7, R4, RZ ;  /* 0x0000000407137210 */ /* 0x000fca0007ffe0ff */
[----:B-----5:R-:W-:-:S06]  /*1900*/  IMAD.WIDE.U32 R16, R19, 0x4, R14 ;  /* 0x0000000413107825 */ /* 0x020fcc00078e000e */
[----:B------:R-:W2:Y:S01]  /*1910*/  LDG.E R16, desc[UR4][R16.64] ;  /* 0x0000000410107981 */ /* 0x000ea2000c1e1900 */
[----:B------:R-:W-:Y:S01]  /*1920*/  ISETP.NE.AND P3, PT, R9, 0x1, PT ;  /* 0x000000010900780c */ /* 0x000fe20003f65270 */
[----:B--2---:R-:W-:-:S12]  /*1930*/  IMAD.IADD R25, R25, 0x1, R16 ;  /* 0x0000000119197824 */ /* 0x004fd800078e0210 */
        /* <DEDUP_REMOVED lines=12> */
[----:B--2---:R-:W-:-:S05]  /*1a00*/  IADD3 R25, PT, PT, R25, R16, RZ ;  /* 0x0000001019197210 */ /* 0x004fca0007ffe0ff */
[----:B---3--:R-:W-:-:S07]  /*1a10*/  @P3 IMAD.IADD R25, R25, 0x1, R14 ;  /* 0x0000000119193824 */ /* 0x008fce00078e020e */
.L_x_15:
[----:B------:R-:W-:Y:S05]  /*1a20*/  BSYNC.RECONVERGENT B2 ;  /* 0x0000000000027941 */ /* 0x000fea0003800200 */
.L_x_14:
[----:B------:R-:W-:Y:S05]  /*1a30*/  @!P2 BRA `(.L_x_20) ;  /* 0xfffffff40028a947 */ /* 0x000fea000383ffff */
.L_x_10:
[----:B------:R-:W-:Y:S05]  /*1a40*/  BSYNC.RECONVERGENT B0 ;  /* 0x0000000000007941 */ /* 0x000fea0003800200 */
.L_x_9:
[----:B------:R-:W1:Y:S01]  /*1a50*/  LDC.64 R4, c[0x0][0x398] ;  /* 0x0000e600ff047b82 */ /* 0x000e620000000a00 */
[----:B0-----:R-:W-:Y:S01]  /*1a60*/  R2UR UR4, R12 ;  /* 0x000000000c0472ca */ /* 0x001fe200000e0000 */
[----:B------:R-:W-:Y:S01]  /*1a70*/  IMAD.IADD R25, R2, 0x1, -R25 ;  /* 0x0000000102197824 */ /* 0x000fe200078e0a19 */
[----:B------:R-:W-:Y:S01]  /*1a80*/  R2UR UR5, R13 ;  /* 0x000000000d0572ca */ /* 0x000fe200000e0000 */
[----:B-1----:R-:W-:-:S12]  /*1a90*/  IMAD.WIDE.U32 R2, R0, 0x4, R4 ;  /* 0x0000000400027825 */ /* 0x002fd800078e0004 */
[----:B------:R0:W-:Y:S02]  /*1aa0*/  STG.E desc[UR4][R2.64], R25 ;  /* 0x0000001902007986 */ /* 0x0001e4000c101904 */
.L_x_1:
[----:B------:R-:W-:Y:S05]  /*1ab0*/  BSYNC.RECONVERGENT B1 ;  /* 0x0000000000017941 */ /* 0x000fea0003800200 */
.L_x_0:
[----:B------:R-:W-:Y:S06]  /*1ac0*/  BAR.SYNC.DEFER_BLOCKING 0x0 ;  /* 0x0000000000007b1d */ /* 0x000fec0000010000 */
[----:B------:R-:W-:Y:S05]  /*1ad0*/  EXIT ;  /* 0x000000000000794d */ /* 0x000fea0003800000 */
.L_x_21:
[----:B------:R-:W-:-:S00]  /*1ae0*/  BRA `(.L_x_21) ;  /* 0xfffffffc00fc7947 */ /* 0x000fc0000383ffff */
[----:B------:R-:W-:-:S00]  /*1af0*/  NOP ;  /* 0x0000000000007918 */ /* 0x000fc00000000000 */
        /* <DEDUP_REMOVED lines=8> */
.L_x_22:


//--------------------- .nv.shared.reserved.0     --------------------------
	.section	.nv.shared.reserved.0,"aw",@nobits
	.weak		__nv_reservedSMEM_offset_0_alias
	.size		__nv_reservedSMEM_offset_0_alias, 0, 64
	.other		__nv_reservedSMEM_offset_0_alias,@"STO_CUDA_RESERVED_SHARED STV_DEFAULT"
__nv_reservedSMEM_offset_0_alias:
	.zero		0
	.zero		64


//--------------------- .nv.constant0.haar_type_A --------------------------
	.section	.nv.constant0.haar_type_A,"a",@progbits
	.sectionflags	@""
	.align	4
.nv.constant0.haar_type_A:
	.zero		928


//--------------------- SYMBOLS --------------------------

	.type		.nv.reservedSmem.offset0,@object
	.size		.nv.reservedSmem.offset0,0x4
